//
// Generated by NVIDIA NVVM Compiler
//
// Compiler Build ID: CL-36424714
// Cuda compilation tools, release 13.0, V13.0.88
// Based on NVVM 20.0.0
//

.version 9.0
.target sm_100
.address_size 64

	// .globl	_Z16MixConv2DForwardlllPKlS0_S0_S0_S0_llllPKfS2_Pf

.visible .entry _Z16MixConv2DForwardlllPKlS0_S0_S0_S0_llllPKfS2_Pf(
	.param .u64 _Z16MixConv2DForwardlllPKlS0_S0_S0_S0_llllPKfS2_Pf_param_0,
	.param .u64 _Z16MixConv2DForwardlllPKlS0_S0_S0_S0_llllPKfS2_Pf_param_1,
	.param .u64 _Z16MixConv2DForwardlllPKlS0_S0_S0_S0_llllPKfS2_Pf_param_2,
	.param .u64 .ptr .align 1 _Z16MixConv2DForwardlllPKlS0_S0_S0_S0_llllPKfS2_Pf_param_3,
	.param .u64 .ptr .align 1 _Z16MixConv2DForwardlllPKlS0_S0_S0_S0_llllPKfS2_Pf_param_4,
	.param .u64 .ptr .align 1 _Z16MixConv2DForwardlllPKlS0_S0_S0_S0_llllPKfS2_Pf_param_5,
	.param .u64 .ptr .align 1 _Z16MixConv2DForwardlllPKlS0_S0_S0_S0_llllPKfS2_Pf_param_6,
	.param .u64 .ptr .align 1 _Z16MixConv2DForwardlllPKlS0_S0_S0_S0_llllPKfS2_Pf_param_7,
	.param .u64 _Z16MixConv2DForwardlllPKlS0_S0_S0_S0_llllPKfS2_Pf_param_8,
	.param .u64 _Z16MixConv2DForwardlllPKlS0_S0_S0_S0_llllPKfS2_Pf_param_9,
	.param .u64 _Z16MixConv2DForwardlllPKlS0_S0_S0_S0_llllPKfS2_Pf_param_10,
	.param .u64 _Z16MixConv2DForwardlllPKlS0_S0_S0_S0_llllPKfS2_Pf_param_11,
	.param .u64 .ptr .align 1 _Z16MixConv2DForwardlllPKlS0_S0_S0_S0_llllPKfS2_Pf_param_12,
	.param .u64 .ptr .align 1 _Z16MixConv2DForwardlllPKlS0_S0_S0_S0_llllPKfS2_Pf_param_13,
	.param .u64 .ptr .align 1 _Z16MixConv2DForwardlllPKlS0_S0_S0_S0_llllPKfS2_Pf_param_14
)
{
	.reg .pred 	%p<56>;
	.reg .b32 	%r<71>;
	.reg .b32 	%f<29>;
	.reg .b64 	%rd<128>;

	ld.param.u64 	%rd47, [_Z16MixConv2DForwardlllPKlS0_S0_S0_S0_llllPKfS2_Pf_param_0];
	ld.param.u64 	%rd48, [_Z16MixConv2DForwardlllPKlS0_S0_S0_S0_llllPKfS2_Pf_param_1];
	ld.param.u64 	%rd49, [_Z16MixConv2DForwardlllPKlS0_S0_S0_S0_llllPKfS2_Pf_param_2];
	ld.param.u64 	%rd51, [_Z16MixConv2DForwardlllPKlS0_S0_S0_S0_llllPKfS2_Pf_param_4];
	ld.param.u64 	%rd54, [_Z16MixConv2DForwardlllPKlS0_S0_S0_S0_llllPKfS2_Pf_param_7];
	ld.param.u64 	%rd55, [_Z16MixConv2DForwardlllPKlS0_S0_S0_S0_llllPKfS2_Pf_param_8];
	ld.param.u64 	%rd56, [_Z16MixConv2DForwardlllPKlS0_S0_S0_S0_llllPKfS2_Pf_param_9];
	ld.param.u64 	%rd57, [_Z16MixConv2DForwardlllPKlS0_S0_S0_S0_llllPKfS2_Pf_param_10];
	ld.param.u64 	%rd58, [_Z16MixConv2DForwardlllPKlS0_S0_S0_S0_llllPKfS2_Pf_param_11];
	ld.param.u64 	%rd61, [_Z16MixConv2DForwardlllPKlS0_S0_S0_S0_llllPKfS2_Pf_param_12];
	cvta.to.global.u64 	%rd1, %rd61;
	mov.u32 	%r15, %ntid.x;
	mov.u32 	%r16, %ctaid.x;
	mov.u32 	%r17, %tid.x;
	mad.lo.s32 	%r18, %r15, %r16, %r17;
	cvt.s64.s32 	%rd2, %r18;
	or.b64  	%rd62, %rd2, %rd47;
	and.b64  	%rd63, %rd62, -4294967296;
	setp.ne.s64 	%p2, %rd63, 0;
	@%p2 bra 	$L__BB0_2;
	cvt.u32.u64 	%r19, %rd47;
	cvt.u32.u64 	%r20, %rd2;
	div.u32 	%r21, %r20, %r19;
	cvt.u64.u32 	%rd114, %r21;
	bra.uni 	$L__BB0_3;
$L__BB0_2:
	div.s64 	%rd114, %rd2, %rd47;
$L__BB0_3:
	or.b64  	%rd64, %rd114, %rd48;
	and.b64  	%rd65, %rd64, -4294967296;
	setp.ne.s64 	%p3, %rd65, 0;
	@%p3 bra 	$L__BB0_5;
	cvt.u32.u64 	%r22, %rd48;
	cvt.u32.u64 	%r23, %rd114;
	div.u32 	%r24, %r23, %r22;
	cvt.u64.u32 	%rd115, %r24;
	bra.uni 	$L__BB0_6;
$L__BB0_5:
	div.s64 	%rd115, %rd114, %rd48;
$L__BB0_6:
	or.b64  	%rd66, %rd115, %rd49;
	and.b64  	%rd67, %rd66, -4294967296;
	setp.ne.s64 	%p4, %rd67, 0;
	@%p4 bra 	$L__BB0_8;
	cvt.u32.u64 	%r25, %rd49;
	cvt.u32.u64 	%r26, %rd115;
	div.u32 	%r27, %r26, %r25;
	cvt.u64.u32 	%rd116, %r27;
	bra.uni 	$L__BB0_9;
$L__BB0_8:
	div.s64 	%rd116, %rd115, %rd49;
$L__BB0_9:
	or.b64  	%rd68, %rd2, %rd48;
	and.b64  	%rd69, %rd68, -4294967296;
	setp.ne.s64 	%p5, %rd69, 0;
	@%p5 bra 	$L__BB0_11;
	cvt.u32.u64 	%r28, %rd48;
	cvt.u32.u64 	%r29, %rd2;
	div.u32 	%r30, %r29, %r28;
	cvt.u64.u32 	%rd117, %r30;
	bra.uni 	$L__BB0_12;
$L__BB0_11:
	div.s64 	%rd117, %rd2, %rd48;
$L__BB0_12:
	or.b64  	%rd70, %rd117, %rd49;
	and.b64  	%rd71, %rd70, -4294967296;
	setp.ne.s64 	%p6, %rd71, 0;
	@%p6 bra 	$L__BB0_14;
	cvt.u32.u64 	%r31, %rd49;
	cvt.u32.u64 	%r32, %rd117;
	div.u32 	%r33, %r32, %r31;
	cvt.u64.u32 	%rd118, %r33;
	bra.uni 	$L__BB0_15;
$L__BB0_14:
	div.s64 	%rd118, %rd117, %rd49;
$L__BB0_15:
	or.b64  	%rd72, %rd118, %rd47;
	and.b64  	%rd73, %rd72, -4294967296;
	setp.ne.s64 	%p7, %rd73, 0;
	@%p7 bra 	$L__BB0_17;
	cvt.u32.u64 	%r34, %rd47;
	cvt.u32.u64 	%r35, %rd118;
	rem.u32 	%r36, %r35, %r34;
	cvt.u64.u32 	%rd119, %r36;
	bra.uni 	$L__BB0_18;
$L__BB0_17:
	rem.s64 	%rd119, %rd118, %rd47;
$L__BB0_18:
	or.b64  	%rd74, %rd2, %rd49;
	and.b64  	%rd75, %rd74, -4294967296;
	setp.ne.s64 	%p8, %rd75, 0;
	@%p8 bra 	$L__BB0_20;
	cvt.u32.u64 	%r37, %rd49;
	cvt.u32.u64 	%r38, %rd2;
	div.u32 	%r39, %r38, %r37;
	mul.lo.s32 	%r40, %r39, %r37;
	sub.s32 	%r41, %r38, %r40;
	cvt.u64.u32 	%rd120, %r39;
	cvt.u64.u32 	%rd121, %r41;
	bra.uni 	$L__BB0_21;
$L__BB0_20:
	div.s64 	%rd120, %rd2, %rd49;
	mul.lo.s64 	%rd76, %rd120, %rd49;
	sub.s64 	%rd121, %rd2, %rd76;
$L__BB0_21:
	or.b64  	%rd77, %rd120, %rd48;
	and.b64  	%rd78, %rd77, -4294967296;
	setp.ne.s64 	%p9, %rd78, 0;
	@%p9 bra 	$L__BB0_23;
	cvt.u32.u64 	%r42, %rd48;
	cvt.u32.u64 	%r43, %rd120;
	rem.u32 	%r44, %r43, %r42;
	cvt.u64.u32 	%rd122, %r44;
	bra.uni 	$L__BB0_24;
$L__BB0_23:
	rem.s64 	%rd122, %rd120, %rd48;
$L__BB0_24:
	ld.param.u64 	%rd112, [_Z16MixConv2DForwardlllPKlS0_S0_S0_S0_llllPKfS2_Pf_param_13];
	ld.param.u64 	%rd111, [_Z16MixConv2DForwardlllPKlS0_S0_S0_S0_llllPKfS2_Pf_param_6];
	ld.param.u64 	%rd110, [_Z16MixConv2DForwardlllPKlS0_S0_S0_S0_llllPKfS2_Pf_param_5];
	ld.param.u64 	%rd109, [_Z16MixConv2DForwardlllPKlS0_S0_S0_S0_llllPKfS2_Pf_param_3];
	shl.b64 	%rd79, %rd119, 32;
	shr.s64 	%rd80, %rd79, 29;
	cvta.to.global.u64 	%rd81, %rd109;
	add.s64 	%rd82, %rd81, %rd80;
	ld.global.u64 	%rd83, [%rd82];
	cvta.to.global.u64 	%rd84, %rd112;
	shl.b64 	%rd85, %rd83, 2;
	add.s64 	%rd127, %rd84, %rd85;
	cvta.to.global.u64 	%rd86, %rd51;
	add.s64 	%rd87, %rd86, %rd80;
	ld.global.u32 	%r1, [%rd87];
	cvta.to.global.u64 	%rd88, %rd110;
	add.s64 	%rd31, %rd88, %rd80;
	cvta.to.global.u64 	%rd89, %rd111;
	add.s64 	%rd32, %rd89, %rd80;
	cvta.to.global.u64 	%rd90, %rd54;
	add.s64 	%rd33, %rd90, %rd80;
	setp.lt.s32 	%p10, %r1, 1;
	@%p10 bra 	$L__BB0_49;
	ld.param.u64 	%rd113, [_Z16MixConv2DForwardlllPKlS0_S0_S0_S0_llllPKfS2_Pf_param_14];
	ld.global.u32 	%r2, [%rd31];
	ld.global.u64 	%rd91, [%rd33];
	ld.global.u64 	%rd92, [%rd32];
	cvta.to.global.u64 	%rd93, %rd113;
	cvt.u32.u64 	%r46, %rd55;
	cvt.u32.u64 	%r47, %rd122;
	mul.lo.s32 	%r48, %r47, %r46;
	cvt.u32.u64 	%r49, %rd92;
	sub.s32 	%r3, %r48, %r49;
	cvt.u32.u64 	%r50, %rd56;
	cvt.u32.u64 	%r51, %rd121;
	mul.lo.s32 	%r52, %r51, %r50;
	cvt.u32.u64 	%r53, %rd91;
	sub.s32 	%r4, %r52, %r53;
	cvt.s64.s32 	%rd94, %rd116;
	mad.lo.s64 	%rd95, %rd94, %rd47, %rd119;
	mul.lo.s64 	%rd34, %rd95, %rd57;
	shl.b64 	%rd96, %rd2, 2;
	add.s64 	%rd35, %rd93, %rd96;
	and.b32  	%r5, %r2, 3;
	and.b32  	%r6, %r2, 2147483644;
	mov.b32 	%r68, 0;
$L__BB0_26:
	setp.lt.s32 	%p11, %r2, 1;
	@%p11 bra 	$L__BB0_48;
	setp.lt.u32 	%p12, %r2, 4;
	add.s32 	%r55, %r68, %r3;
	setp.gt.s32 	%p13, %r55, -1;
	cvt.s64.s32 	%rd98, %r55;
	setp.gt.s64 	%p14, %rd57, %rd98;
	and.pred  	%p1, %p13, %p14;
	cvt.u64.u32 	%rd99, %r55;
	cvt.u32.u64 	%r56, %rd99;
	cvt.u32.u64 	%r57, %rd34;
	add.s32 	%r58, %r57, %r56;
	cvt.u32.u64 	%r59, %rd58;
	mul.lo.s32 	%r8, %r58, %r59;
	mov.b32 	%r70, 0;
	mov.u64 	%rd125, %rd127;
	@%p12 bra 	$L__BB0_38;
	mov.b32 	%r69, 0;
	mov.u64 	%rd125, %rd127;
$L__BB0_29:
	add.s32 	%r10, %r69, %r4;
	setp.gt.s32 	%p15, %r10, -1;
	cvt.s64.s32 	%rd100, %r10;
	setp.gt.s64 	%p16, %rd58, %rd100;
	and.pred  	%p17, %p15, %p16;
	and.pred  	%p18, %p1, %p17;
	add.s32 	%r61, %r10, %r8;
	mul.wide.s32 	%rd101, %r61, 4;
	add.s64 	%rd38, %rd1, %rd101;
	not.pred 	%p19, %p18;
	@%p19 bra 	$L__BB0_31;
	ld.global.f32 	%f1, [%rd125];
	ld.global.f32 	%f2, [%rd38];
	ld.global.f32 	%f3, [%rd35];
	fma.rn.f32 	%f4, %f1, %f2, %f3;
	st.global.f32 	[%rd35], %f4;
$L__BB0_31:
	add.s32 	%r62, %r10, 1;
	setp.gt.s32 	%p20, %r62, -1;
	cvt.s64.s32 	%rd102, %r62;
	setp.gt.s64 	%p21, %rd58, %rd102;
	and.pred  	%p22, %p20, %p21;
	and.pred  	%p23, %p1, %p22;
	not.pred 	%p24, %p23;
	@%p24 bra 	$L__BB0_33;
	ld.global.f32 	%f5, [%rd125+4];
	ld.global.f32 	%f6, [%rd38+4];
	ld.global.f32 	%f7, [%rd35];
	fma.rn.f32 	%f8, %f5, %f6, %f7;
	st.global.f32 	[%rd35], %f8;
$L__BB0_33:
	add.s32 	%r63, %r10, 2;
	setp.gt.s32 	%p25, %r63, -1;
	cvt.s64.s32 	%rd103, %r63;
	setp.gt.s64 	%p26, %rd58, %rd103;
	and.pred  	%p27, %p25, %p26;
	and.pred  	%p28, %p1, %p27;
	not.pred 	%p29, %p28;
	@%p29 bra 	$L__BB0_35;
	ld.global.f32 	%f9, [%rd125+8];
	ld.global.f32 	%f10, [%rd38+8];
	ld.global.f32 	%f11, [%rd35];
	fma.rn.f32 	%f12, %f9, %f10, %f11;
	st.global.f32 	[%rd35], %f12;
$L__BB0_35:
	add.s32 	%r64, %r10, 3;
	setp.gt.s32 	%p30, %r64, -1;
	cvt.s64.s32 	%rd104, %r64;
	setp.gt.s64 	%p31, %rd58, %rd104;
	and.pred  	%p32, %p30, %p31;
	and.pred  	%p33, %p1, %p32;
	not.pred 	%p34, %p33;
	@%p34 bra 	$L__BB0_37;
	ld.global.f32 	%f13, [%rd125+12];
	ld.global.f32 	%f14, [%rd38+12];
	ld.global.f32 	%f15, [%rd35];
	fma.rn.f32 	%f16, %f13, %f14, %f15;
	st.global.f32 	[%rd35], %f16;
$L__BB0_37:
	add.s64 	%rd125, %rd125, 16;
	add.s32 	%r69, %r69, 4;
	setp.ne.s32 	%p35, %r69, %r6;
	mov.u32 	%r70, %r6;
	@%p35 bra 	$L__BB0_29;
$L__BB0_38:
	setp.eq.s32 	%p36, %r5, 0;
	mov.u64 	%rd127, %rd125;
	@%p36 bra 	$L__BB0_48;
	add.s32 	%r13, %r70, %r4;
	setp.gt.s32 	%p37, %r13, -1;
	cvt.s64.s32 	%rd105, %r13;
	setp.gt.s64 	%p38, %rd58, %rd105;
	and.pred  	%p39, %p37, %p38;
	and.pred  	%p41, %p1, %p39;
	add.s32 	%r65, %r13, %r8;
	mul.wide.s32 	%rd106, %r65, 4;
	add.s64 	%rd42, %rd1, %rd106;
	not.pred 	%p42, %p41;
	@%p42 bra 	$L__BB0_41;
	ld.global.f32 	%f17, [%rd125];
	ld.global.f32 	%f18, [%rd42];
	ld.global.f32 	%f19, [%rd35];
	fma.rn.f32 	%f20, %f17, %f18, %f19;
	st.global.f32 	[%rd35], %f20;
$L__BB0_41:
	setp.eq.s32 	%p43, %r5, 1;
	add.s64 	%rd127, %rd125, 4;
	@%p43 bra 	$L__BB0_48;
	add.s32 	%r66, %r13, 1;
	setp.gt.s32 	%p44, %r66, -1;
	cvt.s64.s32 	%rd107, %r66;
	setp.gt.s64 	%p45, %rd58, %rd107;
	and.pred  	%p46, %p44, %p45;
	and.pred  	%p47, %p1, %p46;
	not.pred 	%p48, %p47;
	@%p48 bra 	$L__BB0_44;
	ld.global.f32 	%f21, [%rd127];
	ld.global.f32 	%f22, [%rd42+4];
	ld.global.f32 	%f23, [%rd35];
	fma.rn.f32 	%f24, %f21, %f22, %f23;
	st.global.f32 	[%rd35], %f24;
$L__BB0_44:
	setp.eq.s32 	%p49, %r5, 2;
	add.s64 	%rd127, %rd125, 8;
	@%p49 bra 	$L__BB0_48;
	add.s32 	%r67, %r13, 2;
	setp.gt.s32 	%p50, %r67, -1;
	cvt.s64.s32 	%rd108, %r67;
	setp.gt.s64 	%p51, %rd58, %rd108;
	and.pred  	%p52, %p50, %p51;
	and.pred  	%p53, %p1, %p52;
	not.pred 	%p54, %p53;
	@%p54 bra 	$L__BB0_47;
	ld.global.f32 	%f25, [%rd127];
	ld.global.f32 	%f26, [%rd42+8];
	ld.global.f32 	%f27, [%rd35];
	fma.rn.f32 	%f28, %f25, %f26, %f27;
	st.global.f32 	[%rd35], %f28;
$L__BB0_47:
	add.s64 	%rd127, %rd125, 12;
$L__BB0_48:
	add.s32 	%r68, %r68, 1;
	setp.ne.s32 	%p55, %r68, %r1;
	@%p55 bra 	$L__BB0_26;
$L__BB0_49:
	ret;

}


// ===== COMPILED SASS (sm_100) =====

	.target	sm_100

	.elftype	@"ET_EXEC"


//--------------------- .note.nv.tkinfo           --------------------------
	.section	.note.nv.tkinfo,"",@"SHT_NOTE"
	.sectionflags	@"SHF_NOTE_NV_TKINFO"
	.tkinfo
        /*0018*/ 	.word	0x00000002
        /*0030*/ 	.string	""
        /*0030*/ 	.string	"ptxas"
        /*0030*/ 	.string	"Cuda compilation tools, release 13.0, V13.0.88"
        /*0030*/ 	.string	"Build cuda_13.0.r13.0/compiler.36424714_0"
        /*0030*/ 	.string	"-arch sm_100 -m 64 "



//--------------------- .note.nv.cuinfo           --------------------------
	.section	.note.nv.cuinfo,"",@"SHT_NOTE"
	.sectionflags	@"SHF_NOTE_NV_CUINFO"
        /*0018*/ 	.short	0x0002
        /*001a*/ 	.short	0x0064
        /*001c*/ 	.short	0x0082
	.zero		2


//--------------------- .nv.info                  --------------------------
	.section	.nv.info,"",@"SHT_CUDA_INFO"
	.align	4


	//----- nvinfo : EIATTR_REGCOUNT
	.align		4
        /*0000*/ 	.byte	0x04, 0x2f
        /*0002*/ 	.short	(.L_1 - .L_0)
	.align		4
.L_0:
        /*0004*/ 	.word	index@(_Z16MixConv2DForwardlllPKlS0_S0_S0_S0_llllPKfS2_Pf)
        /*0008*/ 	.word	0x0000001a


	//----- nvinfo : EIATTR_FRAME_SIZE
	.align		4
.L_1:
        /*000c*/ 	.byte	0x04, 0x11
        /*000e*/ 	.short	(.L_3 - .L_2)
	.align		4
.L_2:
        /*0010*/ 	.word	index@($__internal_1_$__cuda_sm20_rem_s64)
        /*0014*/ 	.word	0x00000000


	//----- nvinfo : EIATTR_FRAME_SIZE
	.align		4
.L_3:
        /*0018*/ 	.byte	0x04, 0x11
        /*001a*/ 	.short	(.L_5 - .L_4)
	.align		4
.L_4:
        /*001c*/ 	.word	index@($__internal_0_$__cuda_sm20_div_s64)
        /*0020*/ 	.word	0x00000000


	//----- nvinfo : EIATTR_FRAME_SIZE
	.align		4
.L_5:
        /*0024*/ 	.byte	0x04, 0x11
        /*0026*/ 	.short	(.L_7 - .L_6)
	.align		4
.L_6:
        /*0028*/ 	.word	index@(_Z16MixConv2DForwardlllPKlS0_S0_S0_S0_llllPKfS2_Pf)
        /*002c*/ 	.word	0x00000000


	//----- nvinfo : EIATTR_MIN_STACK_SIZE
	.align		4
.L_7:
        /*0030*/ 	.byte	0x04, 0x12
        /*0032*/ 	.short	(.L_9 - .L_8)
	.align		4
.L_8:
        /*0034*/ 	.word	index@(_Z16MixConv2DForwardlllPKlS0_S0_S0_S0_llllPKfS2_Pf)
        /*0038*/ 	.word	0x00000000
.L_9:


//--------------------- .nv.compat                --------------------------
	.section	.nv.compat,"",@"SHT_CUDA_COMPAT_INFO"
	.align	4
        /*0000*/ 	.byte	0x02, 0x09, 0x00, 0x00, 0x02, 0x02, 0x01, 0x00, 0x02, 0x05, 0x05, 0x00, 0x03, 0x07, 0x01, 0x01
        /*0010*/ 	.byte	0x02, 0x03, 0x00, 0x00, 0x02, 0x06, 0x01, 0x00, 0x04, 0x0b, 0x08, 0x00, 0x09, 0x00, 0x00, 0x00
        /*0020*/ 	.byte	0x00, 0x00, 0x00, 0x00


//--------------------- .nv.info._Z16MixConv2DForwardlllPKlS0_S0_S0_S0_llllPKfS2_Pf --------------------------
	.section	.nv.info._Z16MixConv2DForwardlllPKlS0_S0_S0_S0_llllPKfS2_Pf,"",@"SHT_CUDA_INFO"
	.sectionflags	@""
	.align	4


	//----- nvinfo : EIATTR_CUDA_API_VERSION
	.align		4
        /*0000*/ 	.byte	0x04, 0x37
        /*0002*/ 	.short	(.L_11 - .L_10)
.L_10:
        /*0004*/ 	.word	0x00000082


	//----- nvinfo : EIATTR_KPARAM_INFO
	.align		4
.L_11:
        /*0008*/ 	.byte	0x04, 0x17
        /*000a*/ 	.short	(.L_13 - .L_12)
.L_12:
        /*000c*/ 	.word	0x00000000
        /*0010*/ 	.short	0x000e
        /*0012*/ 	.short	0x0070
        /*0014*/ 	.byte	0x00, 0xf5, 0x21, 0x00


	//----- nvinfo : EIATTR_KPARAM_INFO
	.align		4
.L_13:
        /*0018*/ 	.byte	0x04, 0x17
        /*001a*/ 	.short	(.L_15 - .L_14)
.L_14:
        /*001c*/ 	.word	0x00000000
        /*0020*/ 	.short	0x000d
        /*0022*/ 	.short	0x0068
        /*0024*/ 	.byte	0x00, 0xf5, 0x21, 0x00


	//----- nvinfo : EIATTR_KPARAM_INFO
	.align		4
.L_15:
        /*0028*/ 	.byte	0x04, 0x17
        /*002a*/ 	.short	(.L_17 - .L_16)
.L_16:
        /*002c*/ 	.word	0x00000000
        /*0030*/ 	.short	0x000c
        /*0032*/ 	.short	0x0060
        /*0034*/ 	.byte	0x00, 0xf5, 0x21, 0x00


	//----- nvinfo : EIATTR_KPARAM_INFO
	.align		4
.L_17:
        /*0038*/ 	.byte	0x04, 0x17
        /*003a*/ 	.short	(.L_19 - .L_18)
.L_18:
        /*003c*/ 	.word	0x00000000
        /*0040*/ 	.short	0x000b
        /*0042*/ 	.short	0x0058
        /*0044*/ 	.byte	0x00, 0xf0, 0x21, 0x00


	//----- nvinfo : EIATTR_KPARAM_INFO
	.align		4
.L_19:
        /*0048*/ 	.byte	0x04, 0x17
        /*004a*/ 	.short	(.L_21 - .L_20)
.L_20:
        /*004c*/ 	.word	0x00000000
        /*0050*/ 	.short	0x000a
        /*0052*/ 	.short	0x0050
        /*0054*/ 	.byte	0x00, 0xf0, 0x21, 0x00


	//----- nvinfo : EIATTR_KPARAM_INFO
	.align		4
.L_21:
        /*0058*/ 	.byte	0x04, 0x17
        /*005a*/ 	.short	(.L_23 - .L_22)
.L_22:
        /*005c*/ 	.word	0x00000000
        /*0060*/ 	.short	0x0009
        /*0062*/ 	.short	0x0048
        /*0064*/ 	.byte	0x00, 0xf0, 0x21, 0x00


	//----- nvinfo : EIATTR_KPARAM_INFO
	.align		4
.L_23:
        /*0068*/ 	.byte	0x04, 0x17
        /*006a*/ 	.short	(.L_25 - .L_24)
.L_24:
        /*006c*/ 	.word	0x00000000
        /*0070*/ 	.short	0x0008
        /*0072*/ 	.short	0x0040
        /*0074*/ 	.byte	0x00, 0xf0, 0x21, 0x00


	//----- nvinfo : EIATTR_KPARAM_INFO
	.align		4
.L_25:
        /*0078*/ 	.byte	0x04, 0x17
        /*007a*/ 	.short	(.L_27 - .L_26)
.L_26:
        /*007c*/ 	.word	0x00000000
        /*0080*/ 	.short	0x0007
        /*0082*/ 	.short	0x0038
        /*0084*/ 	.byte	0x00, 0xf5, 0x21, 0x00


	//----- nvinfo : EIATTR_KPARAM_INFO
	.align		4
.L_27:
        /*0088*/ 	.byte	0x04, 0x17
        /*008a*/ 	.short	(.L_29 - .L_28)
.L_28:
        /*008c*/ 	.word	0x00000000
        /*0090*/ 	.short	0x0006
        /*0092*/ 	.short	0x0030
        /*0094*/ 	.byte	0x00, 0xf5, 0x21, 0x00


	//----- nvinfo : EIATTR_KPARAM_INFO
	.align		4
.L_29:
        /*0098*/ 	.byte	0x04, 0x17
        /*009a*/ 	.short	(.L_31 - .L_30)
.L_30:
        /*009c*/ 	.word	0x00000000
        /*00a0*/ 	.short	0x0005
        /*00a2*/ 	.short	0x0028
        /*00a4*/ 	.byte	0x00, 0xf5, 0x21, 0x00


	//----- nvinfo : EIATTR_KPARAM_INFO
	.align		4
.L_31:
        /*00a8*/ 	.byte	0x04, 0x17
        /*00aa*/ 	.short	(.L_33 - .L_32)
.L_32:
        /*00ac*/ 	.word	0x00000000
        /*00b0*/ 	.short	0x0004
        /*00b2*/ 	.short	0x0020
        /*00b4*/ 	.byte	0x00, 0xf5, 0x21, 0x00


	//----- nvinfo : EIATTR_KPARAM_INFO
	.align		4
.L_33:
        /*00b8*/ 	.byte	0x04, 0x17
        /*00ba*/ 	.short	(.L_35 - .L_34)
.L_34:
        /*00bc*/ 	.word	0x00000000
        /*00c0*/ 	.short	0x0003
        /*00c2*/ 	.short	0x0018
        /*00c4*/ 	.byte	0x00, 0xf5, 0x21, 0x00


	//----- nvinfo : EIATTR_KPARAM_INFO
	.align		4
.L_35:
        /*00c8*/ 	.byte	0x04, 0x17
        /*00ca*/ 	.short	(.L_37 - .L_36)
.L_36:
        /*00cc*/ 	.word	0x00000000
        /*00d0*/ 	.short	0x0002
        /*00d2*/ 	.short	0x0010
        /*00d4*/ 	.byte	0x00, 0xf0, 0x21, 0x00


	//----- nvinfo : EIATTR_KPARAM_INFO
	.align		4
.L_37:
        /*00d8*/ 	.byte	0x04, 0x17
        /*00da*/ 	.short	(.L_39 - .L_38)
.L_38:
        /*00dc*/ 	.word	0x00000000
        /*00e0*/ 	.short	0x0001
        /*00e2*/ 	.short	0x0008
        /*00e4*/ 	.byte	0x00, 0xf0, 0x21, 0x00


	//----- nvinfo : EIATTR_KPARAM_INFO
	.align		4
.L_39:
        /*00e8*/ 	.byte	0x04, 0x17
        /*00ea*/ 	.short	(.L_41 - .L_40)
.L_40:
        /*00ec*/ 	.word	0x00000000
        /*00f0*/ 	.short	0x0000
        /*00f2*/ 	.short	0x0000
        /*00f4*/ 	.byte	0x00, 0xf0, 0x21, 0x00


	//----- nvinfo : EIATTR_SPARSE_MMA_MASK
	.align		4
.L_41:
        /*00f8*/ 	.byte	0x03, 0x50
        /*00fa*/ 	.short	0x0000


	//----- nvinfo : EIATTR_MAXREG_COUNT
	.align		4
        /*00fc*/ 	.byte	0x03, 0x1b
        /*00fe*/ 	.short	0x00ff


	//----- nvinfo : EIATTR_MERCURY_ISA_VERSION
	.align		4
        /*0100*/ 	.byte	0x03, 0x5f
        /*0102*/ 	.short	0x0101


	//----- nvinfo : EIATTR_VRC_CTA_INIT_COUNT
	.align		4
        /*0104*/ 	.byte	0x02, 0x4a
	.zero		1
	.zero		1


	//----- nvinfo : EIATTR_EXIT_INSTR_OFFSETS
	.align		4
        /*0108*/ 	.byte	0x04, 0x1c
        /*010a*/ 	.short	(.L_43 - .L_42)


	//   ....[0]....
.L_42:
        /*010c*/ 	.word	0x000012e0


	//   ....[1]....
        /*0110*/ 	.word	0x00001d00


	//----- nvinfo : EIATTR_CRS_STACK_SIZE
	.align		4
.L_43:
        /*0114*/ 	.byte	0x04, 0x1e
        /*0116*/ 	.short	(.L_45 - .L_44)
.L_44:
        /*0118*/ 	.word	0x00000000


	//----- nvinfo : EIATTR_CBANK_PARAM_SIZE
	.align		4
.L_45:
        /*011c*/ 	.byte	0x03, 0x19
        /*011e*/ 	.short	0x0078


	//----- nvinfo : EIATTR_PARAM_CBANK
	.align		4
        /*0120*/ 	.byte	0x04, 0x0a
        /*0122*/ 	.short	(.L_47 - .L_46)
	.align		4
.L_46:
        /*0124*/ 	.word	index@(.nv.constant0._Z16MixConv2DForwardlllPKlS0_S0_S0_S0_llllPKfS2_Pf)
        /*0128*/ 	.short	0x0380
        /*012a*/ 	.short	0x0078


	//----- nvinfo : EIATTR_SW_WAR
	.align		4
.L_47:
        /*012c*/ 	.byte	0x04, 0x36
        /*012e*/ 	.short	(.L_49 - .L_48)
.L_48:
        /*0130*/ 	.word	0x00000008
.L_49:


//--------------------- .nv.callgraph             --------------------------
	.section	.nv.callgraph,"",@"SHT_CUDA_CALLGRAPH"
	.align	4
	.sectionentsize	8
	.align		4
        /*0000*/ 	.word	0x00000000
	.align		4
        /*0004*/ 	.word	0xffffffff
	.align		4
        /*0008*/ 	.word	0x00000000
	.align		4
        /*000c*/ 	.word	0xfffffffe
	.align		4
        /*0010*/ 	.word	0x00000000
	.align		4
        /*0014*/ 	.word	0xfffffffd
	.align		4
        /*0018*/ 	.word	0x00000000
	.align		4
        /*001c*/ 	.word	0xfffffffc


//--------------------- .text._Z16MixConv2DForwardlllPKlS0_S0_S0_S0_llllPKfS2_Pf --------------------------
	.section	.text._Z16MixConv2DForwardlllPKlS0_S0_S0_S0_llllPKfS2_Pf,"ax",@progbits
	.align	128
        .global         _Z16MixConv2DForwardlllPKlS0_S0_S0_S0_llllPKfS2_Pf
        .type           _Z16MixConv2DForwardlllPKlS0_S0_S0_S0_llllPKfS2_Pf,@function
        .size           _Z16MixConv2DForwardlllPKlS0_S0_S0_S0_llllPKfS2_Pf,(.L_x_37 - _Z16MixConv2DForwardlllPKlS0_S0_S0_S0_llllPKfS2_Pf)
        .other          _Z16MixConv2DForwardlllPKlS0_S0_S0_S0_llllPKfS2_Pf,@"STO_CUDA_ENTRY STV_DEFAULT"
_Z16MixConv2DForwardlllPKlS0_S0_S0_S0_llllPKfS2_Pf:
.text._Z16MixConv2DForwardlllPKlS0_S0_S0_S0_llllPKfS2_Pf:
[----:B------:R-:W-:Y:S01]  /*0000*/  LDC R1, c[0x0][0x37c] ;  /* 0x0000df00ff017b82 */ /* 0x000fe20000000800 */
[----:B------:R-:W0:Y:S01]  /*0010*/  S2R R3, SR_CTAID.X ;  /* 0x0000000000037919 */ /* 0x000e220000002500 */
[----:B------:R-:W0:Y:S01]  /*0020*/  LDCU UR4, c[0x0][0x360] ;  /* 0x00006c00ff0477ac */ /* 0x000e220008000800 */
[----:B------:R-:W-:Y:S01]  /*0030*/  BSSY.RECONVERGENT B0, `(.L_x_0) ;  /* 0x0000024000007945 */ /* 0x000fe20003800200 */
[----:B------:R-:W0:Y:S01]  /*0040*/  S2R R0, SR_TID.X ;  /* 0x0000000000007919 */ /* 0x000e220000002100 */
[----:B------:R-:W1:Y:S01]  /*0050*/  LDCU UR5, c[0x0][0x384] ;  /* 0x00007080ff0577ac */ /* 0x000e620008000800 */
[----:B0-----:R-:W-:-:S05]  /*0060*/  IMAD R3, R3, UR4, R0 ;  /* 0x0000000403037c24 */ /* 0x001fca000f8e0200 */
[----:B------:R-:W-:-:S04]  /*0070*/  SHF.R.S32.HI R4, RZ, 0x1f, R3 ;  /* 0x0000001fff047819 */ /* 0x000fc80000011403 */
[----:B-1----:R-:W-:-:S04]  /*0080*/  LOP3.LUT R0, R4, UR5, RZ, 0xfc, !PT ;  /* 0x0000000504007c12 */ /* 0x002fc8000f8efcff */
[----:B------:R-:W-:-:S13]  /*0090*/  ISETP.NE.U32.AND P0, PT, R0, RZ, PT ;  /* 0x000000ff0000720c */ /* 0x000fda0003f05070 */
[----:B------:R-:W-:Y:S05]  /*00a0*/  @P0 BRA `(.L_x_1) ;  /* 0x0000000000540947 */ /* 0x000fea0003800000 */
[----:B------:R-:W0:Y:S01]  /*00b0*/  LDCU UR4, c[0x0][0x380] ;  /* 0x00007000ff0477ac */ /* 0x000e220008000800 */
[----:B------:R-:W-:Y:S01]  /*00c0*/  IMAD.MOV.U32 R11, RZ, RZ, RZ ;  /* 0x000000ffff0b7224 */ /* 0x000fe200078e00ff */
[----:B0-----:R-:W0:Y:S01]  /*00d0*/  I2F.U32.RP R0, UR4 ;  /* 0x0000000400007d06 */ /* 0x001e220008209000 */
[----:B------:R-:W-:-:S07]  /*00e0*/  ISETP.NE.U32.AND P2, PT, RZ, UR4, PT ;  /* 0x00000004ff007c0c */ /* 0x000fce000bf45070 */
[----:B0-----:R-:W0:Y:S02]  /*00f0*/  MUFU.RCP R0, R0 ;  /* 0x0000000000007308 */ /* 0x001e240000001000 */
[----:B0-----:R-:W-:-:S06]  /*0100*/  VIADD R6, R0, 0xffffffe ;  /* 0x0ffffffe00067836 */ /* 0x001fcc0000000000 */
[----:B------:R0:W1:Y:S02]  /*0110*/  F2I.FTZ.U32.TRUNC.NTZ R7, R6 ;  /* 0x0000000600077305 */ /* 0x000064000021f000 */
[----:B0-----:R-:W-:Y:S02]  /*0120*/  IMAD.MOV.U32 R6, RZ, RZ, RZ ;  /* 0x000000ffff067224 */ /* 0x001fe400078e00ff */
[----:B-1----:R-:W-:-:S04]  /*0130*/  IMAD.MOV R5, RZ, RZ, -R7 ;  /* 0x000000ffff057224 */ /* 0x002fc800078e0a07 */
[----:B------:R-:W-:-:S04]  /*0140*/  IMAD R5, R5, UR4, RZ ;  /* 0x0000000405057c24 */ /* 0x000fc8000f8e02ff */
[----:B------:R-:W-:-:S06]  /*0150*/  IMAD.HI.U32 R2, R7, R5, R6 ;  /* 0x0000000507027227 */ /* 0x000fcc00078e0006 */
[----:B------:R-:W-:-:S04]  /*0160*/  IMAD.HI.U32 R10, R2, R3, RZ ;  /* 0x00000003020a7227 */ /* 0x000fc800078e00ff */
[----:B------:R-:W-:-:S04]  /*0170*/  IMAD.MOV R2, RZ, RZ, -R10 ;  /* 0x000000ffff027224 */ /* 0x000fc800078e0a0a */
[----:B------:R-:W-:-:S05]  /*0180*/  IMAD R2, R2, UR4, R3 ;  /* 0x0000000402027c24 */ /* 0x000fca000f8e0203 */
[----:B------:R-:W-:-:S13]  /*0190*/  ISETP.GE.U32.AND P0, PT, R2, UR4, PT ;  /* 0x0000000402007c0c */ /* 0x000fda000bf06070 */
[----:B------:R-:W-:Y:S01]  /*01a0*/  @P0 IADD3 R2, PT, PT, R2, -UR4, RZ ;  /* 0x8000000402020c10 */ /* 0x000fe2000fffe0ff */
[----:B------:R-:W-:-:S03]  /*01b0*/  @P0 VIADD R10, R10, 0x1 ;  /* 0x000000010a0a0836 */ /* 0x000fc60000000000 */
[----:B------:R-:W-:-:S13]  /*01c0*/  ISETP.GE.U32.AND P1, PT, R2, UR4, PT ;  /* 0x0000000402007c0c */ /* 0x000fda000bf26070 */
[----:B------:R-:W-:Y:S01]  /*01d0*/  @P1 VIADD R10, R10, 0x1 ;  /* 0x000000010a0a1836 */ /* 0x000fe20000000000 */
[----:B------:R-:W-:Y:S01]  /*01e0*/  @!P2 LOP3.LUT R10, RZ, UR4, RZ, 0x33, !PT ;  /* 0x00000004ff0aac12 */ /* 0x000fe2000f8e33ff */
[----:B------:R-:W-:Y:S06]  /*01f0*/  BRA `(.L_x_2) ;  /* 0x00000000001c7947 */ /* 0x000fec0003800000 */
.L_x_1:
[----:B------:R-:W0:Y:S01]  /*0200*/  LDCU.64 UR4, c[0x0][0x380] ;  /* 0x00007000ff0477ac */ /* 0x000e220008000a00 */
[----:B------:R-:W-:Y:S01]  /*0210*/  IMAD.MOV.U32 R0, RZ, RZ, R3 ;  /* 0x000000ffff007224 */ /* 0x000fe200078e0003 */
[----:B------:R-:W-:Y:S01]  /*0220*/  MOV R2, 0x270 ;  /* 0x0000027000027802 */ /* 0x000fe20000000f00 */
[----:B------:R-:W-:Y:S01]  /*0230*/  IMAD.MOV.U32 R11, RZ, RZ, R4 ;  /* 0x000000ffff0b7224 */ /* 0x000fe200078e0004 */
[----:B0-----:R-:W-:Y:S01]  /*0240*/  MOV R10, UR4 ;  /* 0x00000004000a7c02 */ /* 0x001fe20008000f00 */
[----:B------:R-:W-:-:S07]  /*0250*/  IMAD.U32 R9, RZ, RZ, UR5 ;  /* 0x00000005ff097e24 */ /* 0x000fce000f8e00ff */
[----:B------:R-:W-:Y:S05]  /*0260*/  CALL.REL.NOINC `($__internal_0_$__cuda_sm20_div_s64) ;  /* 0x0000001800a87944 */ /* 0x000fea0003c00000 */
.L_x_2:
[----:B------:R-:W-:Y:S05]  /*0270*/  BSYNC.RECONVERGENT B0 ;  /* 0x0000000000007941 */ /* 0x000fea0003800200 */
.L_x_0:
[----:B------:R-:W0:Y:S01]  /*0280*/  LDCU UR4, c[0x0][0x38c] ;  /* 0x00007180ff0477ac */ /* 0x000e220008000800 */
[----:B------:R-:W-:Y:S01]  /*0290*/  BSSY.RECONVERGENT B0, `(.L_x_3) ;  /* 0x0000020000007945 */ /* 0x000fe20003800200 */
[----:B0-----:R-:W-:-:S04]  /*02a0*/  LOP3.LUT R0, R11, UR4, RZ, 0xfc, !PT ;  /* 0x000000040b007c12 */ /* 0x001fc8000f8efcff */
        /* <DEDUP_REMOVED lines=9> */
[----:B0-----:R-:W-:Y:S02]  /*0340*/  HFMA2 R6, -RZ, RZ, 0, 0 ;  /* 0x00000000ff067431 */ /* 0x001fe400000001ff */
[----:B-1----:R-:W-:-:S04]  /*0350*/  IMAD.MOV R5, RZ, RZ, -R7 ;  /* 0x000000ffff057224 */ /* 0x002fc800078e0a07 */
[----:B------:R-:W-:-:S04]  /*0360*/  IMAD R5, R5, UR4, RZ ;  /* 0x0000000405057c24 */ /* 0x000fc8000f8e02ff */
[----:B------:R-:W-:-:S06]  /*0370*/  IMAD.HI.U32 R7, R7, R5, R6 ;  /* 0x0000000507077227 */ /* 0x000fcc00078e0006 */
[----:B------:R-:W-:-:S04]  /*0380*/  IMAD.HI.U32 R7, R7, R10, RZ ;  /* 0x0000000a07077227 */ /* 0x000fc800078e00ff */
[----:B------:R-:W-:-:S04]  /*0390*/  IMAD.MOV R5, RZ, RZ, -R7 ;  /* 0x000000ffff057224 */ /* 0x000fc800078e0a07 */
[----:B------:R-:W-:-:S05]  /*03a0*/  IMAD R10, R5, UR4, R10 ;  /* 0x00000004050a7c24 */ /* 0x000fca000f8e020a */
[----:B------:R-:W-:-:S13]  /*03b0*/  ISETP.GE.U32.AND P0, PT, R10, UR4, PT ;  /* 0x000000040a007c0c */ /* 0x000fda000bf06070 */
[----:B------:R-:W-:Y:S02]  /*03c0*/  @P0 VIADD R10, R10, -UR4 ;  /* 0x800000040a0a0c36 */ /* 0x000fe40008000000 */
[----:B------:R-:W-:-:S03]  /*03d0*/  @P0 VIADD R7, R7, 0x1 ;  /* 0x0000000107070836 */ /* 0x000fc60000000000 */
[----:B------:R-:W-:-:S13]  /*03e0*/  ISETP.GE.U32.AND P1, PT, R10, UR4, PT ;  /* 0x000000040a007c0c */ /* 0x000fda000bf26070 */
[----:B------:R-:W-:Y:S01]  /*03f0*/  @P1 VIADD R7, R7, 0x1 ;  /* 0x0000000107071836 */ /* 0x000fe20000000000 */
[----:B------:R-:W-:-:S04]  /*0400*/  @!P2 LOP3.LUT R7, RZ, UR4, RZ, 0x33, !PT ;  /* 0x00000004ff07ac12 */ /* 0x000fc8000f8e33ff */
[----:B------:R-:W-:Y:S01]  /*0410*/  MOV R10, R7 ;  /* 0x00000007000a7202 */ /* 0x000fe20000000f00 */
[----:B------:R-:W-:Y:S06]  /*0420*/  BRA `(.L_x_5) ;  /* 0x0000000000187947 */ /* 0x000fec0003800000 */
.L_x_4:
[----:B------:R-:W0:Y:S01]  /*0430*/  LDCU.64 UR4, c[0x0][0x388] ;  /* 0x00007100ff0477ac */ /* 0x000e220008000a00 */
[----:B------:R-:W-:Y:S01]  /*0440*/  IMAD.MOV.U32 R0, RZ, RZ, R10 ;  /* 0x000000ffff007224 */ /* 0x000fe200078e000a */
[----:B------:R-:W-:Y:S01]  /*0450*/  MOV R2, 0x490 ;  /* 0x0000049000027802 */ /* 0x000fe20000000f00 */
[----:B0-----:R-:W-:Y:S02]  /*0460*/  IMAD.U32 R10, RZ, RZ, UR4 ;  /* 0x00000004ff0a7e24 */ /* 0x001fe4000f8e00ff */
[----:B------:R-:W-:-:S07]  /*0470*/  IMAD.U32 R9, RZ, RZ, UR5 ;  /* 0x00000005ff097e24 */ /* 0x000fce000f8e00ff */
[----:B------:R-:W-:Y:S05]  /*0480*/  CALL.REL.NOINC `($__internal_0_$__cuda_sm20_div_s64) ;  /* 0x0000001800207944 */ /* 0x000fea0003c00000 */
.L_x_5:
[----:B------:R-:W-:Y:S05]  /*0490*/  BSYNC.RECONVERGENT B0 ;  /* 0x0000000000007941 */ /* 0x000fea0003800200 */
.L_x_3:
[----:B------:R-:W0:Y:S01]  /*04a0*/  LDCU UR4, c[0x0][0x394] ;  /* 0x00007280ff0477ac */ /* 0x000e220008000800 */
[----:B------:R-:W-:Y:S01]  /*04b0*/  BSSY.RECONVERGENT B0, `(.L_x_6) ;  /* 0x000001f000007945 */ /* 0x000fe20003800200 */
[----:B0-----:R-:W-:-:S04]  /*04c0*/  LOP3.LUT R0, R11, UR4, RZ, 0xfc, !PT ;  /* 0x000000040b007c12 */ /* 0x001fc8000f8efcff */
[----:B------:R-:W-:-:S13]  /*04d0*/  ISETP.NE.U32.AND P0, PT, R0, RZ, PT ;  /* 0x000000ff0000720c */ /* 0x000fda0003f05070 */
[----:B------:R-:W-:Y:S05]  /*04e0*/  @P0 BRA `(.L_x_7) ;  /* 0x0000000000500947 */ /* 0x000fea0003800000 */
[----:B------:R-:W0:Y:S02]  /*04f0*/  LDCU UR4, c[0x0][0x390] ;  /* 0x00007200ff0477ac */ /* 0x000e240008000800 */
[----:B0-----:R-:W0:Y:S01]  /*0500*/  I2F.U32.RP R0, UR4 ;  /* 0x0000000400007d06 */ /* 0x001e220008209000 */
[----:B------:R-:W-:-:S07]  /*0510*/  ISETP.NE.U32.AND P2, PT, RZ, UR4, PT ;  /* 0x00000004ff007c0c */ /* 0x000fce000bf45070 */
[----:B0-----:R-:W0:Y:S02]  /*0520*/  MUFU.RCP R0, R0 ;  /* 0x0000000000007308 */ /* 0x001e240000001000 */
[----:B0-----:R-:W-:-:S06]  /*0530*/  IADD3 R6, PT, PT, R0, 0xffffffe, RZ ;  /* 0x0ffffffe00067810 */ /* 0x001fcc0007ffe0ff */
        /* <DEDUP_REMOVED lines=9> */
[----:B------:R-:W-:Y:S01]  /*05d0*/  @P0 VIADD R10, R10, -UR4 ;  /* 0x800000040a0a0c36 */ /* 0x000fe20008000000 */
[----:B------:R-:W-:-:S04]  /*05e0*/  @P0 IADD3 R5, PT, PT, R5, 0x1, RZ ;  /* 0x0000000105050810 */ /* 0x000fc80007ffe0ff */
[----:B------:R-:W-:-:S13]  /*05f0*/  ISETP.GE.U32.AND P1, PT, R10, UR4, PT ;  /* 0x000000040a007c0c */ /* 0x000fda000bf26070 */
[----:B------:R-:W-:Y:S01]  /*0600*/  @P1 VIADD R5, R5, 0x1 ;  /* 0x0000000105051836 */ /* 0x000fe20000000000 */
[----:B------:R-:W-:Y:S01]  /*0610*/  @!P2 LOP3.LUT R5, RZ, UR4, RZ, 0x33, !PT ;  /* 0x00000004ff05ac12 */ /* 0x000fe2000f8e33ff */
[----:B------:R-:W-:Y:S06]  /*0620*/  BRA `(.L_x_8) ;  /* 0x00000000001c7947 */ /* 0x000fec0003800000 */
.L_x_7:
[----:B------:R-:W0:Y:S01]  /*0630*/  LDCU.64 UR4, c[0x0][0x390] ;  /* 0x00007200ff0477ac */ /* 0x000e220008000a00 */
[----:B------:R-:W-:Y:S01]  /*0640*/  IMAD.MOV.U32 R0, RZ, RZ, R10 ;  /* 0x000000ffff007224 */ /* 0x000fe200078e000a */
[----:B------:R-:W-:Y:S01]  /*0650*/  MOV R2, 0x690 ;  /* 0x0000069000027802 */ /* 0x000fe20000000f00 */
[----:B0-----:R-:W-:Y:S02]  /*0660*/  IMAD.U32 R10, RZ, RZ, UR4 ;  /* 0x00000004ff0a7e24 */ /* 0x001fe4000f8e00ff */
[----:B------:R-:W-:-:S07]  /*0670*/  IMAD.U32 R9, RZ, RZ, UR5 ;  /* 0x00000005ff097e24 */ /* 0x000fce000f8e00ff */
[----:B------:R-:W-:Y:S05]  /*0680*/  CALL.REL.NOINC `($__internal_0_$__cuda_sm20_div_s64) ;  /* 0x0000001400a07944 */ /* 0x000fea0003c00000 */
[----:B------:R-:W-:-:S07]  /*0690*/  MOV R5, R10 ;  /* 0x0000000a00057202 */ /* 0x000fce0000000f00 */
.L_x_8:
[----:B------:R-:W-:Y:S05]  /*06a0*/  BSYNC.RECONVERGENT B0 ;  /* 0x0000000000007941 */ /* 0x000fea0003800200 */
.L_x_6:
        /* <DEDUP_REMOVED lines=26> */
.L_x_10:
[----:B------:R-:W0:Y:S01]  /*0850*/  LDCU.64 UR4, c[0x0][0x388] ;  /* 0x00007100ff0477ac */ /* 0x000e220008000a00 */
[----:B------:R-:W-:Y:S01]  /*0860*/  IMAD.MOV.U32 R0, RZ, RZ, R3 ;  /* 0x000000ffff007224 */ /* 0x000fe200078e0003 */
[----:B------:R-:W-:Y:S01]  /*0870*/  MOV R2, 0x8c0 ;  /* 0x000008c000027802 */ /* 0x000fe20000000f00 */
[----:B------:R-:W-:Y:S01]  /*0880*/  IMAD.MOV.U32 R11, RZ, RZ, R4 ;  /* 0x000000ffff0b7224 */ /* 0x000fe200078e0004 */
[----:B0-----:R-:W-:Y:S01]  /*0890*/  MOV R10, UR4 ;  /* 0x00000004000a7c02 */ /* 0x001fe20008000f00 */
[----:B------:R-:W-:-:S07]  /*08a0*/  IMAD.U32 R9, RZ, RZ, UR5 ;  /* 0x00000005ff097e24 */ /* 0x000fce000f8e00ff */
[----:B------:R-:W-:Y:S05]  /*08b0*/  CALL.REL.NOINC `($__internal_0_$__cuda_sm20_div_s64) ;  /* 0x0000001400147944 */ /* 0x000fea0003c00000 */
.L_x_11:
[----:B------:R-:W-:Y:S05]  /*08c0*/  BSYNC.RECONVERGENT B0 ;  /* 0x0000000000007941 */ /* 0x000fea0003800200 */
.L_x_9:
[----:B------:R-:W0:Y:S01]  /*08d0*/  LDCU UR4, c[0x0][0x394] ;  /* 0x00007280ff0477ac */ /* 0x000e220008000800 */
[----:B------:R-:W-:Y:S01]  /*08e0*/  BSSY.RECONVERGENT B0, `(.L_x_12) ;  /* 0x0000021000007945 */ /* 0x000fe20003800200 */
[----:B0-----:R-:W-:-:S04]  /*08f0*/  LOP3.LUT R0, R11, UR4, RZ, 0xfc, !PT ;  /* 0x000000040b007c12 */ /* 0x001fc8000f8efcff */
[----:B------:R-:W-:-:S13]  /*0900*/  ISETP.NE.U32.AND P0, PT, R0, RZ, PT ;  /* 0x000000ff0000720c */ /* 0x000fda0003f05070 */
[----:B------:R-:W-:Y:S05]  /*0910*/  @P0 BRA `(.L_x_13) ;  /* 0x0000000000540947 */ /* 0x000fea0003800000 */
[----:B------:R-:W0:Y:S01]  /*0920*/  LDCU UR4, c[0x0][0x390] ;  /* 0x00007200ff0477ac */ /* 0x000e220008000800 */
[----:B------:R-:W-:Y:S01]  /*0930*/  MOV R15, RZ ;  /* 0x000000ff000f7202 */ /* 0x000fe20000000f00 */
        /* <DEDUP_REMOVED lines=17> */
[----:B------:R-:W-:Y:S01]  /*0a50*/  @!P2 LOP3.LUT R14, RZ, UR4, RZ, 0x33, !PT ;  /* 0x00000004ff0eac12 */ /* 0x000fe2000f8e33ff */
[----:B------:R-:W-:Y:S06]  /*0a60*/  BRA `(.L_x_14) ;  /* 0x0000000000207947 */ /* 0x000fec0003800000 */
.L_x_13:
[----:B------:R-:W0:Y:S01]  /*0a70*/  LDCU.64 UR4, c[0x0][0x390] ;  /* 0x00007200ff0477ac */ /* 0x000e220008000a00 */
[----:B------:R-:W-:Y:S01]  /*0a80*/  IMAD.MOV.U32 R0, RZ, RZ, R10 ;  /* 0x000000ffff007224 */ /* 0x000fe200078e000a */
[----:B------:R-:W-:Y:S01]  /*0a90*/  MOV R2, 0xad0 ;  /* 0x00000ad000027802 */ /* 0x000fe20000000f00 */
[----:B0-----:R-:W-:Y:S02]  /*0aa0*/  IMAD.U32 R10, RZ, RZ, UR4 ;  /* 0x00000004ff0a7e24 */ /* 0x001fe4000f8e00ff */
[----:B------:R-:W-:-:S07]  /*0ab0*/  IMAD.U32 R9, RZ, RZ, UR5 ;  /* 0x00000005ff097e24 */ /* 0x000fce000f8e00ff */
[----:B------:R-:W-:Y:S05]  /*0ac0*/  CALL.REL.NOINC `($__internal_0_$__cuda_sm20_div_s64) ;  /* 0x0000001000907944 */ /* 0x000fea0003c00000 */
[----:B------:R-:W-:Y:S01]  /*0ad0*/  IMAD.MOV.U32 R14, RZ, RZ, R10 ;  /* 0x000000ffff0e7224 */ /* 0x000fe200078e000a */
[----:B------:R-:W-:-:S07]  /*0ae0*/  MOV R15, R11 ;  /* 0x0000000b000f7202 */ /* 0x000fce0000000f00 */
.L_x_14:
[----:B------:R-:W-:Y:S05]  /*0af0*/  BSYNC.RECONVERGENT B0 ;  /* 0x0000000000007941 */ /* 0x000fea0003800200 */
.L_x_12:
        /* <DEDUP_REMOVED lines=19> */
[----:B------:R-:W-:-:S04]  /*0c30*/  @P0 IADD3 R8, PT, PT, R8, -UR4, RZ ;  /* 0x8000000408080c10 */ /* 0x000fc8000fffe0ff */
[----:B------:R-:W-:-:S13]  /*0c40*/  ISETP.GE.U32.AND P0, PT, R8, UR4, PT ;  /* 0x0000000408007c0c */ /* 0x000fda000bf06070 */
[----:B------:R-:W-:Y:S01]  /*0c50*/  @P0 VIADD R8, R8, -UR4 ;  /* 0x8000000408080c36 */ /* 0x000fe20008000000 */
[----:B------:R-:W-:Y:S01]  /*0c60*/  @!P1 LOP3.LUT R8, RZ, UR4, RZ, 0x33, !PT ;  /* 0x00000004ff089c12 */ /* 0x000fe2000f8e33ff */
[----:B------:R-:W-:Y:S06]  /*0c70*/  BRA `(.L_x_17) ;  /* 0x00000000001c7947 */ /* 0x000fec0003800000 */
.L_x_16:
[----:B------:R-:W0:Y:S01]  /*0c80*/  LDCU.64 UR4, c[0x0][0x380] ;  /* 0x00007000ff0477ac */ /* 0x000e220008000a00 */
[----:B------:R-:W-:Y:S01]  /*0c90*/  IMAD.MOV.U32 R16, RZ, RZ, R14 ;  /* 0x000000ffff107224 */ /* 0x000fe200078e000e */
[----:B------:R-:W-:Y:S01]  /*0ca0*/  MOV R0, 0xce0 ;  /* 0x00000ce000007802 */ /* 0x000fe20000000f00 */
[----:B0-----:R-:W-:Y:S02]  /*0cb0*/  IMAD.U32 R9, RZ, RZ, UR4 ;  /* 0x00000004ff097e24 */ /* 0x001fe4000f8e00ff */
[----:B------:R-:W-:-:S07]  /*0cc0*/  IMAD.U32 R2, RZ, RZ, UR5 ;  /* 0x00000005ff027e24 */ /* 0x000fce000f8e00ff */
[----:B------:R-:W-:Y:S05]  /*0cd0*/  CALL.REL.NOINC `($__internal_1_$__cuda_sm20_rem_s64) ;  /* 0x00000014005c7944 */ /* 0x000fea0003c00000 */
[----:B------:R-:W-:-:S07]  /*0ce0*/  MOV R8, R12 ;  /* 0x0000000c00087202 */ /* 0x000fce0000000f00 */
.L_x_17:
[----:B------:R-:W-:Y:S05]  /*0cf0*/  BSYNC.RECONVERGENT B0 ;  /* 0x0000000000007941 */ /* 0x000fea0003800200 */
.L_x_15:
        /* <DEDUP_REMOVED lines=24> */
[----:B------:R-:W-:-:S05]  /*0e80*/  @!P2 LOP3.LUT R16, RZ, UR4, RZ, 0x33, !PT ;  /* 0x00000004ff10ac12 */ /* 0x000fca000f8e33ff */
[----:B------:R-:W-:-:S04]  /*0e90*/  IMAD.MOV R14, RZ, RZ, -R16 ;  /* 0x000000ffff0e7224 */ /* 0x000fc800078e0a10 */
[----:B------:R-:W-:Y:S01]  /*0ea0*/  IMAD R14, R14, UR4, R3 ;  /* 0x000000040e0e7c24 */ /* 0x000fe2000f8e0203 */
[----:B------:R-:W-:Y:S06]  /*0eb0*/  BRA `(.L_x_20) ;  /* 0x0000000000307947 */ /* 0x000fec0003800000 */
.L_x_19:
[----:B------:R-:W0:Y:S01]  /*0ec0*/  LDCU.64 UR4, c[0x0][0x390] ;  /* 0x00007200ff0477ac */ /* 0x000e220008000a00 */
[----:B------:R-:W-:Y:S01]  /*0ed0*/  MOV R0, R3 ;  /* 0x0000000300007202 */ /* 0x000fe20000000f00 */
[----:B------:R-:W-:Y:S01]  /*0ee0*/  IMAD.MOV.U32 R11, RZ, RZ, R4 ;  /* 0x000000ffff0b7224 */ /* 0x000fe200078e0004 */
[----:B------:R-:W-:Y:S01]  /*0ef0*/  MOV R2, 0xf30 ;  /* 0x00000f3000027802 */ /* 0x000fe20000000f00 */
[----:B0-----:R-:W-:Y:S02]  /*0f00*/  IMAD.U32 R10, RZ, RZ, UR4 ;  /* 0x00000004ff0a7e24 */ /* 0x001fe4000f8e00ff */
[----:B------:R-:W-:-:S07]  /*0f10*/  IMAD.U32 R9, RZ, RZ, UR5 ;  /* 0x00000005ff097e24 */ /* 0x000fce000f8e00ff */
[----:B------:R-:W-:Y:S05]  /*0f20*/  CALL.REL.NOINC `($__internal_0_$__cuda_sm20_div_s64) ;  /* 0x0000000c00787944 */ /* 0x000fea0003c00000 */
[----:B------:R-:W0:Y:S01]  /*0f30*/  LDCU UR4, c[0x0][0x390] ;  /* 0x00007200ff0477ac */ /* 0x000e220008000800 */
[----:B------:R-:W-:Y:S01]  /*0f40*/  IMAD.MOV R14, RZ, RZ, -R10 ;  /* 0x000000ffff0e7224 */ /* 0x000fe200078e0a0a */
[----:B------:R-:W-:Y:S01]  /*0f50*/  MOV R16, R10 ;  /* 0x0000000a00107202 */ /* 0x000fe20000000f00 */
[----:B------:R-:W-:Y:S02]  /*0f60*/  IMAD.MOV.U32 R17, RZ, RZ, R11 ;  /* 0x000000ffff117224 */ /* 0x000fe400078e000b */
[----:B0-----:R-:W-:-:S07]  /*0f70*/  IMAD R14, R14, UR4, R3 ;  /* 0x000000040e0e7c24 */ /* 0x001fce000f8e0203 */
.L_x_20:
[----:B------:R-:W-:Y:S05]  /*0f80*/  BSYNC.RECONVERGENT B0 ;  /* 0x0000000000007941 */ /* 0x000fea0003800200 */
.L_x_18:
[----:B------:R-:W0:Y:S01]  /*0f90*/  LDCU UR6, c[0x0][0x38c] ;  /* 0x00007180ff0677ac */ /* 0x000e220008000800 */
[----:B------:R-:W-:Y:S01]  /*0fa0*/  BSSY.RECONVERGENT B0, `(.L_x_21) ;  /* 0x000001e000007945 */ /* 0x000fe20003800200 */
[----:B------:R-:W1:Y:S01]  /*0fb0*/  LDCU.64 UR4, c[0x0][0x358] ;  /* 0x00006b00ff0477ac */ /* 0x000e620008000a00 */
[----:B0-----:R-:W-:-:S04]  /*0fc0*/  LOP3.LUT R0, R17, UR6, RZ, 0xfc, !PT ;  /* 0x0000000611007c12 */ /* 0x001fc8000f8efcff */
[----:B------:R-:W-:-:S13]  /*0fd0*/  ISETP.NE.U32.AND P0, PT, R0, RZ, PT ;  /* 0x000000ff0000720c */ /* 0x000fda0003f05070 */
[----:B-1----:R-:W-:Y:S05]  /*0fe0*/  @P0 BRA `(.L_x_22) ;  /* 0x00000000004c0947 */ /* 0x002fea0003800000 */
        /* <DEDUP_REMOVED lines=10> */
[----:B------:R-:W-:-:S05]  /*1090*/  IMAD.HI.U32 R0, R9, R16, RZ ;  /* 0x0000001009007227 */ /* 0x000fca00078e00ff */
[----:B------:R-:W-:-:S05]  /*10a0*/  IADD3 R7, PT, PT, -R0, RZ, RZ ;  /* 0x000000ff00077210 */ /* 0x000fca0007ffe1ff */
[----:B------:R-:W-:-:S05]  /*10b0*/  IMAD R12, R7, UR6, R16 ;  /* 0x00000006070c7c24 */ /* 0x000fca000f8e0210 */
[----:B------:R-:W-:-:S13]  /*10c0*/  ISETP.GE.U32.AND P0, PT, R12, UR6, PT ;  /* 0x000000060c007c0c */ /* 0x000fda000bf06070 */
[----:B------:R-:W-:-:S05]  /*10d0*/  @P0 VIADD R12, R12, -UR6 ;  /* 0x800000060c0c0c36 */ /* 0x000fca0008000000 */
[----:B------:R-:W-:-:S13]  /*10e0*/  ISETP.GE.U32.AND P0, PT, R12, UR6, PT ;  /* 0x000000060c007c0c */ /* 0x000fda000bf06070 */
[----:B------:R-:W-:Y:S01]  /*10f0*/  @P0 VIADD R12, R12, -UR6 ;  /* 0x800000060c0c0c36 */ /* 0x000fe20008000000 */
[----:B------:R-:W-:Y:S01]  /*1100*/  @!P1 LOP3.LUT R12, RZ, UR6, RZ, 0x33, !PT ;  /* 0x00000006ff0c9c12 */ /* 0x000fe2000f8e33ff */
[----:B------:R-:W-:Y:S06]  /*1110*/  BRA `(.L_x_23) ;  /* 0x0000000000187947 */ /* 0x000fec0003800000 */
.L_x_22:
[----:B------:R-:W0:Y:S01]  /*1120*/  LDCU.64 UR6, c[0x0][0x388] ;  /* 0x00007100ff0677ac */ /* 0x000e220008000a00 */
[----:B------:R-:W-:Y:S01]  /*1130*/  IMAD.MOV.U32 R15, RZ, RZ, R17 ;  /* 0x000000ffff0f7224 */ /* 0x000fe200078e0011 */
[----:B------:R-:W-:Y:S01]  /*1140*/  MOV R0, 0x1180 ;  /* 0x0000118000007802 */ /* 0x000fe20000000f00 */
[----:B0-----:R-:W-:Y:S01]  /*1150*/  IMAD.U32 R9, RZ, RZ, UR6 ;  /* 0x00000006ff097e24 */ /* 0x001fe2000f8e00ff */
[----:B------:R-:W-:-:S07]  /*1160*/  MOV R2, UR7 ;  /* 0x0000000700027c02 */ /* 0x000fce0008000f00 */
[----:B------:R-:W-:Y:S05]  /*1170*/  CALL.REL.NOINC `($__internal_1_$__cuda_sm20_rem_s64) ;  /* 0x0000001000347944 */ /* 0x000fea0003c00000 */
.L_x_23:
[----:B------:R-:W-:Y:S05]  /*1180*/  BSYNC.RECONVERGENT B0 ;  /* 0x0000000000007941 */ /* 0x000fea0003800200 */
.L_x_21:
[----:B------:R-:W0:Y:S01]  /*1190*/  LDCU.128 UR8, c[0x0][0x3a0] ;  /* 0x00007400ff0877ac */ /* 0x000e220008000c00 */
[--C-:B------:R-:W-:Y:S02]  /*11a0*/  SHF.R.S64 R20, RZ, 0x1d, R8.reuse ;  /* 0x0000001dff147819 */ /* 0x100fe40000001008 */
[----:B------:R-:W-:Y:S01]  /*11b0*/  SHF.R.S32.HI R2, RZ, 0x1d, R8 ;  /* 0x0000001dff027819 */ /* 0x000fe20000011408 */
[----:B------:R-:W1:Y:S01]  /*11c0*/  LDCU.64 UR6, c[0x0][0x398] ;  /* 0x00007300ff0677ac */ /* 0x000e620008000a00 */
[----:B------:R-:W2:Y:S01]  /*11d0*/  LDCU.128 UR12, c[0x0][0x3b0] ;  /* 0x00007600ff0c77ac */ /* 0x000ea20008000c00 */
[----:B0-----:R-:W-:-:S04]  /*11e0*/  IADD3 R18, P1, PT, R20, UR8, RZ ;  /* 0x0000000814127c10 */ /* 0x001fc8000ff3e0ff */
[----:B------:R-:W-:Y:S02]  /*11f0*/  IADD3.X R19, PT, PT, R2, UR9, RZ, P1, !PT ;  /* 0x0000000902137c10 */ /* 0x000fe40008ffe4ff */
[----:B-1----:R-:W-:-:S03]  /*1200*/  IADD3 R16, P0, PT, R20, UR6, RZ ;  /* 0x0000000614107c10 */ /* 0x002fc6000ff1e0ff */
[----:B------:R-:W3:Y:S01]  /*1210*/  LDG.E R0, desc[UR4][R18.64] ;  /* 0x0000000412007981 */ /* 0x000ee2000c1e1900 */
[----:B------:R-:W-:Y:S01]  /*1220*/  IADD3.X R17, PT, PT, R2, UR7, RZ, P0, !PT ;  /* 0x0000000702117c10 */ /* 0x000fe200087fe4ff */
[----:B------:R-:W0:Y:S05]  /*1230*/  LDCU.64 UR6, c[0x0][0x3e8] ;  /* 0x00007d00ff0677ac */ /* 0x000e2a0008000a00 */
[----:B------:R-:W0:Y:S01]  /*1240*/  LDG.E.64 R16, desc[UR4][R16.64] ;  /* 0x0000000410107981 */ /* 0x000e22000c1e1b00 */
[C---:B------:R-:W-:Y:S02]  /*1250*/  IADD3 R6, P2, PT, R20.reuse, UR10, RZ ;  /* 0x0000000a14067c10 */ /* 0x040fe4000ff5e0ff */
[----:B--2---:R-:W-:-:S02]  /*1260*/  IADD3 R10, P3, PT, R20, UR12, RZ ;  /* 0x0000000c140a7c10 */ /* 0x004fc4000ff7e0ff */
[----:B------:R-:W-:Y:S02]  /*1270*/  IADD3 R20, P4, PT, R20, UR14, RZ ;  /* 0x0000000e14147c10 */ /* 0x000fe4000ff9e0ff */
[C---:B------:R-:W-:Y:S02]  /*1280*/  IADD3.X R7, PT, PT, R2.reuse, UR11, RZ, P2, !PT ;  /* 0x0000000b02077c10 */ /* 0x040fe400097fe4ff */
[C---:B------:R-:W-:Y:S02]  /*1290*/  IADD3.X R11, PT, PT, R2.reuse, UR13, RZ, P3, !PT ;  /* 0x0000000d020b7c10 */ /* 0x040fe40009ffe4ff */
[----:B------:R-:W-:Y:S02]  /*12a0*/  IADD3.X R21, PT, PT, R2, UR15, RZ, P4, !PT ;  /* 0x0000000f02157c10 */ /* 0x000fe4000a7fe4ff */
[----:B---3--:R-:W-:Y:S02]  /*12b0*/  ISETP.GE.AND P0, PT, R0, 0x1, PT ;  /* 0x000000010000780c */ /* 0x008fe40003f06270 */
[----:B0-----:R-:W-:-:S04]  /*12c0*/  LEA R9, P1, R16, UR6, 0x2 ;  /* 0x0000000610097c11 */ /* 0x001fc8000f8210ff */
[----:B------:R-:W-:-:S07]  /*12d0*/  LEA.HI.X R23, R16, UR7, R17, 0x2, P1 ;  /* 0x0000000710177c11 */ /* 0x000fce00088f1411 */
[----:B------:R-:W-:Y:S05]  /*12e0*/  @!P0 EXIT ;  /* 0x000000000000894d */ /* 0x000fea0003800000 */
[----:B------:R-:W2:Y:S01]  /*12f0*/  LDG.E R11, desc[UR4][R10.64] ;  /* 0x000000040a0b7981 */ /* 0x000ea2000c1e1900 */
[----:B------:R-:W0:Y:S03]  /*1300*/  LDCU.64 UR10, c[0x0][0x3f0] ;  /* 0x00007e00ff0a77ac */ /* 0x000e260008000a00 */
[----:B------:R-:W3:Y:S01]  /*1310*/  LDG.E R21, desc[UR4][R20.64] ;  /* 0x0000000414157981 */ /* 0x000ee2000c1e1900 */
[----:B------:R-:W1:Y:S03]  /*1320*/  LDCU UR9, c[0x0][0x380] ;  /* 0x00007000ff0977ac */ /* 0x000e660008000800 */
[----:B------:R-:W4:Y:S01]  /*1330*/  LDG.E R6, desc[UR4][R6.64] ;  /* 0x0000000406067981 */ /* 0x000f22000c1e1900 */
[----:B------:R-:W2:Y:S01]  /*1340*/  LDCU UR6, c[0x0][0x3c0] ;  /* 0x00007800ff0677ac */ /* 0x000ea20008000800 */
[----:B------:R-:W3:Y:S01]  /*1350*/  LDCU UR7, c[0x0][0x3c8] ;  /* 0x00007900ff0777ac */ /* 0x000ee20008000800 */
[----:B------:R-:W5:Y:S01]  /*1360*/  LDCU UR8, c[0x0][0x3d0] ;  /* 0x00007a00ff0877ac */ /* 0x000f620008000800 */
[----:B0-----:R-:W-:Y:S01]  /*1370*/  LEA R2, P0, R3, UR10, 0x2 ;  /* 0x0000000a03027c11 */ /* 0x001fe2000f8010ff */
[----:B------:R-:W0:Y:S01]  /*1380*/  LDCU.64 UR12, c[0x0][0x3d8] ;  /* 0x00007b00ff0c77ac */ /* 0x000e220008000a00 */
[----:B-1----:R-:W-:-:S02]  /*1390*/  IMAD R5, R5, UR9, R8 ;  /* 0x0000000905057c24 */ /* 0x002fc4000f8e0208 */
[----:B------:R-:W-:Y:S01]  /*13a0*/  LEA.HI.X R3, R3, UR11, R4, 0x2, P0 ;  /* 0x0000000b03037c11 */ /* 0x000fe200080f1404 */
[----:B------:R-:W-:Y:S02]  /*13b0*/  IMAD.MOV.U32 R16, RZ, RZ, R9 ;  /* 0x000000ffff107224 */ /* 0x000fe400078e0009 */
[----:B------:R-:W-:Y:S02]  /*13c0*/  IMAD.MOV.U32 R13, RZ, RZ, RZ ;  /* 0x000000ffff0d7224 */ /* 0x000fe400078e00ff */
[----:B--2---:R-:W-:Y:S02]  /*13d0*/  IMAD R12, R12, UR6, -R11 ;  /* 0x000000060c0c7c24 */ /* 0x004fe4000f8e0a0b */
[----:B-----5:R-:W-:Y:S02]  /*13e0*/  IMAD R11, R5, UR8, RZ ;  /* 0x00000008050b7c24 */ /* 0x020fe4000f8e02ff */
[----:B---3--:R-:W-:Y:S01]  /*13f0*/  IMAD R14, R14, UR7, -R21 ;  /* 0x000000070e0e7c24 */ /* 0x008fe2000f8e0a15 */
[----:B----4-:R-:W-:-:S02]  /*1400*/  LOP3.LUT R18, R6, 0x3, RZ, 0xc0, !PT ;  /* 0x0000000306127812 */ /* 0x010fc400078ec0ff */
[----:B0-----:R-:W-:-:S07]  /*1410*/  LOP3.LUT R7, R6, 0x7ffffffc, RZ, 0xc0, !PT ;  /* 0x7ffffffc06077812 */ /* 0x001fce00078ec0ff */
.L_x_34:
[----:B------:R-:W-:Y:S01]  /*1420*/  ISETP.GE.AND P0, PT, R6, 0x1, PT ;  /* 0x000000010600780c */ /* 0x000fe20003f06270 */
[----:B------:R-:W-:-:S12]  /*1430*/  BSSY.RECONVERGENT B0, `(.L_x_24) ;  /* 0x0000089000007945 */ /* 0x000fd80003800200 */
[----:B01----:R-:W-:Y:S05]  /*1440*/  @!P0 BRA `(.L_x_25) ;  /* 0x00000008001c8947 */ /* 0x003fea0003800000 */
[----:B------:R-:W0:Y:S01]  /*1450*/  LDCU.64 UR6, c[0x0][0x3d0] ;  /* 0x00007a00ff0677ac */ /* 0x000e220008000a00 */
[----:B------:R-:W-:Y:S01]  /*1460*/  ISETP.GE.U32.AND P1, PT, R6, 0x4, PT ;  /* 0x000000040600780c */ /* 0x000fe20003f26070 */
[----:B------:R-:W-:Y:S01]  /*1470*/  IMAD.IADD R4, R12, 0x1, R13 ;  /* 0x000000010c047824 */ /* 0x000fe200078e020d */
[----:B------:R-:W-:Y:S01]  /*1480*/  BSSY.RECONVERGENT B1, `(.L_x_26) ;  /* 0x0000046000017945 */ /* 0x000fe20003800200 */
[----:B------:R-:W-:Y:S01]  /*1490*/  IMAD.MOV.U32 R9, RZ, RZ, RZ ;  /* 0x000000ffff097224 */ /* 0x000fe200078e00ff */
[----:B------:R-:W-:Y:S01]  /*14a0*/  MOV R10, R16 ;  /* 0x00000010000a7202 */ /* 0x000fe20000000f00 */
[----:B------:R-:W-:Y:S01]  /*14b0*/  IMAD.MOV.U32 R15, RZ, RZ, R23 ;  /* 0x000000ffff0f7224 */ /* 0x000fe200078e0017 */
[----:B------:R-:W-:Y:S01]  /*14c0*/  SHF.R.S32.HI R5, RZ, 0x1f, R4 ;  /* 0x0000001fff057819 */ /* 0x000fe20000011404 */
[C---:B------:R-:W-:Y:S01]  /*14d0*/  IMAD.IADD R17, R4.reuse, 0x1, R11 ;  /* 0x0000000104117824 */ /* 0x040fe200078e020b */
[----:B0-----:R-:W-:-:S04]  /*14e0*/  ISETP.GE.U32.AND P0, PT, R4, UR6, PT ;  /* 0x0000000604007c0c */ /* 0x001fc8000bf06070 */
[----:B------:R-:W-:-:S04]  /*14f0*/  ISETP.GE.AND.EX P0, PT, R5, UR7, PT, P0 ;  /* 0x0000000705007c0c */ /* 0x000fc8000bf06300 */
[----:B------:R-:W-:Y:S01]  /*1500*/  ISETP.GT.AND P0, PT, R4, -0x1, !P0 ;  /* 0xffffffff0400780c */ /* 0x000fe20004704270 */
[----:B------:R-:W-:-:S12]  /*1510*/  @!P1 BRA `(.L_x_27) ;  /* 0x0000000000f09947 */ /* 0x000fd80003800000 */
[----:B------:R-:W-:Y:S01]  /*1520*/  BSSY.RECONVERGENT B2, `(.L_x_28) ;  /* 0x000003a000027945 */ /* 0x000fe20003800200 */
[----:B------:R-:W-:Y:S01]  /*1530*/  IMAD.MOV.U32 R10, RZ, RZ, R16 ;  /* 0x000000ffff0a7224 */ /* 0x000fe200078e0010 */
[----:B------:R-:W-:Y:S01]  /*1540*/  MOV R15, R23 ;  /* 0x00000017000f7202 */ /* 0x000fe20000000f00 */
[----:B------:R-:W-:-:S07]  /*1550*/  IMAD.MOV.U32 R16, RZ, RZ, RZ ;  /* 0x000000ffff107224 */ /* 0x000fce00078e00ff */
.L_x_29:
[----:B------:R-:W-:Y:S01]  /*1560*/  IMAD.IADD R20, R14, 0x1, R16 ;  /* 0x000000010e147824 */ /* 0x000fe200078e0210 */
[----:B0-----:R-:W0:Y:S03]  /*1570*/  LDC.64 R4, c[0x0][0x3e0] ;  /* 0x0000f800ff047b82 */ /* 0x001e260000000a00 */
[--C-:B------:R-:W-:Y:S01]  /*1580*/  IMAD R9, R17, UR12, R20.reuse ;  /* 0x0000000c11097c24 */ /* 0x100fe2000f8e0214 */
[----:B------:R-:W-:Y:S02]  /*1590*/  ISETP.GE.U32.AND P2, PT, R20, UR12, PT ;  /* 0x0000000c14007c0c */ /* 0x000fe4000bf46070 */
[----:B------:R-:W-:-:S04]  /*15a0*/  SHF.R.S32.HI R8, RZ, 0x1f, R20 ;  /* 0x0000001fff087819 */ /* 0x000fc80000011414 */
[----:B------:R-:W-:Y:S01]  /*15b0*/  ISETP.GE.AND.EX P2, PT, R8, UR13, PT, P2 ;  /* 0x0000000d08007c0c */ /* 0x000fe2000bf46320 */
[----:B------:R-:W-:-:S03]  /*15c0*/  IMAD.MOV.U32 R8, RZ, RZ, R10 ;  /* 0x000000ffff087224 */ /* 0x000fc600078e000a */
[----:B------:R-:W-:-:S04]  /*15d0*/  ISETP.GT.AND P2, PT, R20, -0x1, !P2 ;  /* 0xffffffff1400780c */ /* 0x000fc80005744270 */
[----:B------:R-:W-:Y:S01]  /*15e0*/  PLOP3.LUT P2, PT, P0, P2, PT, 0x80, 0x8 ;  /* 0x000000000008781c */ /* 0x000fe20000745070 */
[----:B0-----:R-:W-:Y:S01]  /*15f0*/  IMAD.WIDE R4, R9, 0x4, R4 ;  /* 0x0000000409047825 */ /* 0x001fe200078e0204 */
[----:B------:R-:W-:-:S11]  /*1600*/  MOV R9, R15 ;  /* 0x0000000f00097202 */ /* 0x000fd60000000f00 */
[----:B------:R-:W2:Y:S04]  /*1610*/  @P2 LDG.E R10, desc[UR4][R8.64] ;  /* 0x00000004080a2981 */ /* 0x000ea8000c1e1900 */
[----:B------:R-:W2:Y:S04]  /*1620*/  @P2 LDG.E R19, desc[UR4][R2.64] ;  /* 0x0000000402132981 */ /* 0x000ea8000c1e1900 */
[----:B------:R-:W2:Y:S01]  /*1630*/  @P2 LDG.E R15, desc[UR4][R4.64] ;  /* 0x00000004040f2981 */ /* 0x000ea2000c1e1900 */
[----:B------:R-:W-:-:S05]  /*1640*/  VIADD R21, R20, 0x1 ;  /* 0x0000000114157836 */ /* 0x000fca0000000000 */
[----:B------:R-:W-:Y:S02]  /*1650*/  ISETP.GE.U32.AND P1, PT, R21, UR12, PT ;  /* 0x0000000c15007c0c */ /* 0x000fe4000bf26070 */
[----:B------:R-:W-:-:S04]  /*1660*/  SHF.R.S32.HI R22, RZ, 0x1f, R21 ;  /* 0x0000001fff167819 */ /* 0x000fc80000011415 */
[----:B------:R-:W-:-:S04]  /*1670*/  ISETP.GE.AND.EX P1, PT, R22, UR13, PT, P1 ;  /* 0x0000000d16007c0c */ /* 0x000fc8000bf26310 */
[----:B------:R-:W-:-:S04]  /*1680*/  ISETP.GT.AND P1, PT, R21, -0x1, !P1 ;  /* 0xffffffff1500780c */ /* 0x000fc80004f24270 */
[----:B------:R-:W-:Y:S01]  /*1690*/  PLOP3.LUT P1, PT, P0, P1, PT, 0x80, 0x8 ;  /* 0x000000000008781c */ /* 0x000fe20000723070 */
[----:B--2---:R-:W-:-:S05]  /*16a0*/  @P2 FFMA R15, R10, R15, R19 ;  /* 0x0000000f0a0f2223 */ /* 0x004fca0000000013 */
[----:B------:R0:W-:Y:S07]  /*16b0*/  @P2 STG.E desc[UR4][R2.64], R15 ;  /* 0x0000000f02002986 */ /* 0x0001ee000c101904 */
        /* <DEDUP_REMOVED lines=12> */
[----:B0-----:R-:W2:Y:S04]  /*1780*/  @P2 LDG.E R15, desc[UR4][R4.64+0x8] ;  /* 0x00000804040f2981 */ /* 0x001ea8000c1e1900 */
        /* <DEDUP_REMOVED lines=11> */
[----:B-1----:R-:W2:Y:S01]  /*1840*/  @P1 LDG.E R19, desc[UR4][R2.64] ;  /* 0x0000000402131981 */ /* 0x002ea2000c1e1900 */
[----:B------:R-:W-:-:S04]  /*1850*/  IADD3 R16, PT, PT, R16, 0x4, RZ ;  /* 0x0000000410107810 */ /* 0x000fc80007ffe0ff */
[----:B------:R-:W-:Y:S01]  /*1860*/  ISETP.NE.AND P2, PT, R16, R7, PT ;  /* 0x000000071000720c */ /* 0x000fe20003f45270 */
[----:B--2---:R-:W-:-:S05]  /*1870*/  @P1 FFMA R19, R10, R15, R19 ;  /* 0x0000000f0a131223 */ /* 0x004fca0000000013 */
[----:B------:R0:W-:Y:S01]  /*1880*/  @P1 STG.E desc[UR4][R2.64], R19 ;  /* 0x0000001302001986 */ /* 0x0001e2000c101904 */
[----:B------:R-:W-:-:S05]  /*1890*/  IADD3 R10, P1, PT, R8, 0x10, RZ ;  /* 0x00000010080a7810 */ /* 0x000fca0007f3e0ff */
[----:B------:R-:W-:Y:S01]  /*18a0*/  IMAD.X R15, RZ, RZ, R9, P1 ;  /* 0x000000ffff0f7224 */ /* 0x000fe200008e0609 */
[----:B------:R-:W-:Y:S07]  /*18b0*/  @P2 BRA `(.L_x_29) ;  /* 0xfffffffc00282947 */ /* 0x000fee000383ffff */
[----:B------:R-:W-:Y:S05]  /*18c0*/  BSYNC.RECONVERGENT B2 ;  /* 0x0000000000027941 */ /* 0x000fea0003800200 */
.L_x_28:
[----:B------:R-:W-:-:S07]  /*18d0*/  IMAD.MOV.U32 R9, RZ, RZ, R7 ;  /* 0x000000ffff097224 */ /* 0x000fce00078e0007 */
.L_x_27:
[----:B------:R-:W-:Y:S05]  /*18e0*/  BSYNC.RECONVERGENT B1 ;  /* 0x0000000000017941 */ /* 0x000fea0003800200 */
.L_x_26:
[----:B------:R-:W-:Y:S01]  /*18f0*/  ISETP.NE.AND P1, PT, R18, RZ, PT ;  /* 0x000000ff1200720c */ /* 0x000fe20003f25270 */
[----:B------:R-:W-:Y:S01]  /*1900*/  IMAD.MOV.U32 R16, RZ, RZ, R10 ;  /* 0x000000ffff107224 */ /* 0x000fe200078e000a */
[----:B------:R-:W-:-:S11]  /*1910*/  MOV R23, R15 ;  /* 0x0000000f00177202 */ /* 0x000fd60000000f00 */
[----:B------:R-:W-:Y:S05]  /*1920*/  @!P1 BRA `(.L_x_25) ;  /* 0x0000000000e49947 */ /* 0x000fea0003800000 */
[----:B------:R-:W1:Y:S01]  /*1930*/  LDC.64 R4, c[0x0][0x3d8] ;  /* 0x0000f600ff047b82 */ /* 0x000e620000000a00 */
[----:B0-----:R-:W-:-:S05]  /*1940*/  IMAD.IADD R19, R14, 0x1, R9 ;  /* 0x000000010e137824 */ /* 0x001fca00078e0209 */
[--C-:B------:R-:W-:Y:S02]  /*1950*/  SHF.R.S32.HI R16, RZ, 0x1f, R19.reuse ;  /* 0x0000001fff107819 */ /* 0x100fe40000011413 */
[----:B------:R-:W0:Y:S01]  /*1960*/  LDC.64 R8, c[0x0][0x3e0] ;  /* 0x0000f800ff087b82 */ /* 0x000e220000000a00 */
[-C--:B-1----:R-:W-:Y:S01]  /*1970*/  ISETP.GE.U32.AND P1, PT, R19, R4.reuse, PT ;  /* 0x000000041300720c */ /* 0x082fe20003f26070 */
[----:B------:R-:W-:-:S03]  /*1980*/  IMAD R17, R17, R4, R19 ;  /* 0x0000000411117224 */ /* 0x000fc600078e0213 */
[----:B------:R-:W-:-:S04]  /*1990*/  ISETP.GE.AND.EX P1, PT, R16, R5, PT, P1 ;  /* 0x000000051000720c */ /* 0x000fc80003f26310 */
[----:B------:R-:W-:Y:S01]  /*19a0*/  ISETP.GT.AND P1, PT, R19, -0x1, !P1 ;  /* 0xffffffff1300780c */ /* 0x000fe20004f24270 */
[----:B0-----:R-:W-:-:S03]  /*19b0*/  IMAD.WIDE R8, R17, 0x4, R8 ;  /* 0x0000000411087825 */ /* 0x001fc600078e0208 */
[----:B------:R-:W-:-:S13]  /*19c0*/  PLOP3.LUT P1, PT, P0, P1, PT, 0x80, 0x8 ;  /* 0x000000000008781c */ /* 0x000fda0000723070 */
[----:B------:R-:W-:Y:S01]  /*19d0*/  @P1 IMAD.MOV.U32 R16, RZ, RZ, R10 ;  /* 0x000000ffff101224 */ /* 0x000fe200078e000a */
[----:B------:R-:W2:Y:S01]  /*19e0*/  @P1 LDG.E R23, desc[UR4][R2.64] ;  /* 0x0000000402171981 */ /* 0x000ea2000c1e1900 */
[----:B------:R-:W-:-:S03]  /*19f0*/  @P1 IMAD.MOV.U32 R17, RZ, RZ, R15 ;  /* 0x000000ffff111224 */ /* 0x000fc600078e000f */
[----:B------:R-:W2:Y:S04]  /*1a00*/  @P1 LDG.E R21, desc[UR4][R8.64] ;  /* 0x0000000408151981 */ /* 0x000ea8000c1e1900 */
[----:B------:R-:W2:Y:S02]  /*1a10*/  @P1 LDG.E R16, desc[UR4][R16.64] ;  /* 0x0000000410101981 */ /* 0x000ea4000c1e1900 */
[----:B--2---:R-:W-:Y:S01]  /*1a20*/  @P1 FFMA R21, R16, R21, R23 ;  /* 0x0000001510151223 */ /* 0x004fe20000000017 */
[----:B------:R-:W-:-:S04]  /*1a30*/  IADD3 R16, P2, PT, R10, 0x4, RZ ;  /* 0x000000040a107810 */ /* 0x000fc80007f5e0ff */
[----:B------:R1:W-:Y:S01]  /*1a40*/  @P1 STG.E desc[UR4][R2.64], R21 ;  /* 0x0000001502001986 */ /* 0x0003e2000c101904 */
[----:B------:R-:W-:Y:S02]  /*1a50*/  ISETP.NE.AND P1, PT, R18, 0x1, PT ;  /* 0x000000011200780c */ /* 0x000fe40003f25270 */
[----:B------:R-:W-:-:S11]  /*1a60*/  IADD3.X R23, PT, PT, RZ, R15, RZ, P2, !PT ;  /* 0x0000000fff177210 */ /* 0x000fd600017fe4ff */
[----:B-1----:R-:W-:Y:S05]  /*1a70*/  @!P1 BRA `(.L_x_25) ;  /* 0x0000000000909947 */ /* 0x002fea0003800000 */
[----:B------:R-:W-:Y:S01]  /*1a80*/  VIADD R17, R19, 0x1 ;  /* 0x0000000113117836 */ /* 0x000fe20000000000 */
[----:B------:R-:W-:Y:S01]  /*1a90*/  BSSY.RECONVERGENT B1, `(.L_x_30) ;  /* 0x000000e000017945 */ /* 0x000fe20003800200 */
[----:B------:R-:W-:-:S03]  /*1aa0*/  ISETP.NE.AND P2, PT, R18, 0x2, PT ;  /* 0x000000021200780c */ /* 0x000fc60003f45270 */
[----:B------:R-:W-:Y:S02]  /*1ab0*/  ISETP.GE.U32.AND P1, PT, R17, R4, PT ;  /* 0x000000041100720c */ /* 0x000fe40003f26070 */
[----:B------:R-:W-:-:S04]  /*1ac0*/  SHF.R.S32.HI R20, RZ, 0x1f, R17 ;  /* 0x0000001fff147819 */ /* 0x000fc80000011411 */
[----:B------:R-:W-:-:S04]  /*1ad0*/  ISETP.GE.AND.EX P1, PT, R20, R5, PT, P1 ;  /* 0x000000051400720c */ /* 0x000fc80003f26310 */
[----:B------:R-:W-:-:S04]  /*1ae0*/  ISETP.GT.AND P1, PT, R17, -0x1, !P1 ;  /* 0xffffffff1100780c */ /* 0x000fc80004f24270 */
[----:B------:R-:W-:-:S13]  /*1af0*/  PLOP3.LUT P1, PT, P0, P1, PT, 0x80, 0x8 ;  /* 0x000000000008781c */ /* 0x000fda0000723070 */
[----:B------:R-:W-:Y:S05]  /*1b00*/  @!P1 BRA `(.L_x_31) ;  /* 0x0000000000189947 */ /* 0x000fea0003800000 */
[----:B------:R-:W-:Y:S01]  /*1b10*/  IMAD.MOV.U32 R17, RZ, RZ, R23 ;  /* 0x000000ffff117224 */ /* 0x000fe200078e0017 */
[----:B------:R-:W2:Y:S04]  /*1b20*/  LDG.E R21, desc[UR4][R8.64+0x4] ;  /* 0x0000040408157981 */ /* 0x000ea8000c1e1900 */
[----:B------:R-:W2:Y:S04]  /*1b30*/  LDG.E R23, desc[UR4][R2.64] ;  /* 0x0000000402177981 */ /* 0x000ea8000c1e1900 */
[----:B------:R-:W2:Y:S02]  /*1b40*/  LDG.E R16, desc[UR4][R16.64] ;  /* 0x0000000410107981 */ /* 0x000ea4000c1e1900 */
[----:B--2---:R-:W-:-:S05]  /*1b50*/  FFMA R21, R16, R21, R23 ;  /* 0x0000001510157223 */ /* 0x004fca0000000017 */
[----:B------:R0:W-:Y:S02]  /*1b60*/  STG.E desc[UR4][R2.64], R21 ;  /* 0x0000001502007986 */ /* 0x0001e4000c101904 */
.L_x_31:
[----:B------:R-:W-:Y:S05]  /*1b70*/  BSYNC.RECONVERGENT B1 ;  /* 0x0000000000017941 */ /* 0x000fea0003800200 */
.L_x_30:
[----:B------:R-:W-:-:S05]  /*1b80*/  IADD3 R16, P1, PT, R10, 0x8, RZ ;  /* 0x000000080a107810 */ /* 0x000fca0007f3e0ff */
[----:B------:R-:W-:Y:S01]  /*1b90*/  IMAD.X R23, RZ, RZ, R15, P1 ;  /* 0x000000ffff177224 */ /* 0x000fe200008e060f */
[----:B------:R-:W-:Y:S07]  /*1ba0*/  @!P2 BRA `(.L_x_25) ;  /* 0x000000000044a947 */ /* 0x000fee0003800000 */
[----:B------:R-:W-:Y:S01]  /*1bb0*/  IADD3 R19, PT, PT, R19, 0x2, RZ ;  /* 0x0000000213137810 */ /* 0x000fe20007ffe0ff */
[----:B------:R-:W-:Y:S03]  /*1bc0*/  BSSY.RECONVERGENT B1, `(.L_x_32) ;  /* 0x000000d000017945 */ /* 0x000fe60003800200 */
        /* <DEDUP_REMOVED lines=12> */
.L_x_33:
[----:B------:R-:W-:Y:S05]  /*1c90*/  BSYNC.RECONVERGENT B1 ;  /* 0x0000000000017941 */ /* 0x000fea0003800200 */
.L_x_32:
[----:B------:R-:W-:-:S05]  /*1ca0*/  IADD3 R16, P0, PT, R10, 0xc, RZ ;  /* 0x0000000c0a107810 */ /* 0x000fca0007f1e0ff */
[----:B------:R-:W-:-:S08]  /*1cb0*/  IMAD.X R23, RZ, RZ, R15, P0 ;  /* 0x000000ffff177224 */ /* 0x000fd000000e060f */
.L_x_25:
[----:B------:R-:W-:Y:S05]  /*1cc0*/  BSYNC.RECONVERGENT B0 ;  /* 0x0000000000007941 */ /* 0x000fea0003800200 */
.L_x_24:
[----:B------:R-:W-:-:S05]  /*1cd0*/  VIADD R13, R13, 0x1 ;  /* 0x000000010d0d7836 */ /* 0x000fca0000000000 */
[----:B------:R-:W-:-:S13]  /*1ce0*/  ISETP.NE.AND P0, PT, R13, R0, PT ;  /* 0x000000000d00720c */ /* 0x000fda0003f05270 */
[----:B------:R-:W-:Y:S05]  /*1cf0*/  @P0 BRA `(.L_x_34) ;  /* 0xfffffff400c80947 */ /* 0x000fea000383ffff */
[----:B------:R-:W-:Y:S05]  /*1d00*/  EXIT ;  /* 0x000000000000794d */ /* 0x000fea0003800000 */
        .weak           $__internal_0_$__cuda_sm20_div_s64
        .type           $__internal_0_$__cuda_sm20_div_s64,@function
        .size           $__internal_0_$__cuda_sm20_div_s64,($__internal_1_$__cuda_sm20_rem_s64 - $__internal_0_$__cuda_sm20_div_s64)
$__internal_0_$__cuda_sm20_div_s64:
[-C--:B------:R-:W-:Y:S02]  /*1d10*/  IADD3 R7, P1, PT, RZ, -R10.reuse, RZ ;  /* 0x8000000aff077210 */ /* 0x080fe40007f3e0ff */
[----:B------:R-:W-:Y:S02]  /*1d20*/  ISETP.GE.AND P0, PT, R9, RZ, PT ;  /* 0x000000ff0900720c */ /* 0x000fe40003f06270 */
[-C--:B------:R-:W-:Y:S02]  /*1d30*/  IADD3.X R12, PT, PT, RZ, ~R9.reuse, RZ, P1, !PT ;  /* 0x80000009ff0c7210 */ /* 0x080fe40000ffe4ff */
[----:B------:R-:W-:Y:S02]  /*1d40*/  SEL R6, R7, R10, !P0 ;  /* 0x0000000a07067207 */ /* 0x000fe40004000000 */
[----:B------:R-:W-:Y:S02]  /*1d50*/  SEL R7, R12, R9, !P0 ;  /* 0x000000090c077207 */ /* 0x000fe40004000000 */
[----:B------:R-:W-:-:S02]  /*1d60*/  ISETP.GE.AND P3, PT, R11, RZ, PT ;  /* 0x000000ff0b00720c */ /* 0x000fc40003f66270 */
[----:B------:R-:W0:Y:S08]  /*1d70*/  I2F.U64.RP R16, R6 ;  /* 0x0000000600107312 */ /* 0x000e300000309000 */
[----:B0-----:R-:W0:Y:S02]  /*1d80*/  MUFU.RCP R16, R16 ;  /* 0x0000001000107308 */ /* 0x001e240000001000 */
[----:B0-----:R-:W-:-:S06]  /*1d90*/  VIADD R12, R16, 0x1ffffffe ;  /* 0x1ffffffe100c7836 */ /* 0x001fcc0000000000 */
[----:B------:R-:W0:Y:S02]  /*1da0*/  F2I.U64.TRUNC R12, R12 ;  /* 0x0000000c000c7311 */ /* 0x000e24000020d800 */
[----:B0-----:R-:W-:-:S04]  /*1db0*/  IMAD.WIDE.U32 R14, R12, R6, RZ ;  /* 0x000000060c0e7225 */ /* 0x001fc800078e00ff */
[----:B------:R-:W-:Y:S01]  /*1dc0*/  IMAD R15, R12, R7, R15 ;  /* 0x000000070c0f7224 */ /* 0x000fe200078e020f */
[----:B------:R-:W-:-:S03]  /*1dd0*/  IADD3 R17, P0, PT, RZ, -R14, RZ ;  /* 0x8000000eff117210 */ /* 0x000fc60007f1e0ff */
[----:B------:R-:W-:Y:S02]  /*1de0*/  IMAD R15, R13, R6, R15 ;  /* 0x000000060d0f7224 */ /* 0x000fe400078e020f */
[----:B------:R-:W-:-:S04]  /*1df0*/  IMAD.HI.U32 R14, R12, R17, RZ ;  /* 0x000000110c0e7227 */ /* 0x000fc800078e00ff */
[----:B------:R-:W-:Y:S02]  /*1e00*/  IMAD.X R19, RZ, RZ, ~R15, P0 ;  /* 0x000000ffff137224 */ /* 0x000fe400000e0e0f */
[----:B------:R-:W-:Y:S02]  /*1e10*/  IMAD.MOV.U32 R15, RZ, RZ, R12 ;  /* 0x000000ffff0f7224 */ /* 0x000fe400078e000c */
[-C--:B------:R-:W-:Y:S02]  /*1e20*/  IMAD R21, R13, R19.reuse, RZ ;  /* 0x000000130d157224 */ /* 0x080fe400078e02ff */
[----:B------:R-:W-:-:S04]  /*1e30*/  IMAD.WIDE.U32 R14, P0, R12, R19, R14 ;  /* 0x000000130c0e7225 */ /* 0x000fc8000780000e */
[----:B------:R-:W-:-:S04]  /*1e40*/  IMAD.HI.U32 R19, R13, R19, RZ ;  /* 0x000000130d137227 */ /* 0x000fc800078e00ff */
[----:B------:R-:W-:-:S05]  /*1e50*/  IMAD.HI.U32 R14, P1, R13, R17, R14 ;  /* 0x000000110d0e7227 */ /* 0x000fca000782000e */
[----:B------:R-:W-:Y:S02]  /*1e60*/  IADD3 R15, P2, PT, R21, R14, RZ ;  /* 0x0000000e150f7210 */ /* 0x000fe40007f5e0ff */
[----:B------:R-:W-:-:S03]  /*1e70*/  IADD3.X R14, PT, PT, R19, R13, RZ, P0, !PT ;  /* 0x0000000d130e7210 */ /* 0x000fc600007fe4ff */
[----:B------:R-:W-:Y:S01]  /*1e80*/  IMAD.WIDE.U32 R12, R15, R6, RZ ;  /* 0x000000060f0c7225 */ /* 0x000fe200078e00ff */
[----:B------:R-:W-:-:S03]  /*1e90*/  IADD3.X R17, PT, PT, RZ, RZ, R14, P2, P1 ;  /* 0x000000ffff117210 */ /* 0x000fc600017e240e */
[----:B------:R-:W-:Y:S01]  /*1ea0*/  IMAD R13, R15, R7, R13 ;  /* 0x000000070f0d7224 */ /* 0x000fe200078e020d */
[----:B------:R-:W-:-:S03]  /*1eb0*/  IADD3 R19, P0, PT, RZ, -R12, RZ ;  /* 0x8000000cff137210 */ /* 0x000fc60007f1e0ff */
[----:B------:R-:W-:Y:S02]  /*1ec0*/  IMAD R13, R17, R6, R13 ;  /* 0x00000006110d7224 */ /* 0x000fe400078e020d */
[----:B------:R-:W-:-:S04]  /*1ed0*/  IMAD.HI.U32 R14, R15, R19, RZ ;  /* 0x000000130f0e7227 */ /* 0x000fc800078e00ff */
[----:B------:R-:W-:Y:S01]  /*1ee0*/  IMAD.X R12, RZ, RZ, ~R13, P0 ;  /* 0x000000ffff0c7224 */ /* 0x000fe200000e0e0d */
[----:B------:R-:W-:-:S03]  /*1ef0*/  IADD3 R13, P4, PT, RZ, -R0, RZ ;  /* 0x80000000ff0d7210 */ /* 0x000fc60007f9e0ff */
[----:B------:R-:W-:-:S04]  /*1f00*/  IMAD.WIDE.U32 R14, P0, R15, R12, R14 ;  /* 0x0000000c0f0e7225 */ /* 0x000fc8000780000e */
[----:B------:R-:W-:Y:S02]  /*1f10*/  IMAD.X R16, RZ, RZ, ~R11, P4 ;  /* 0x000000ffff107224 */ /* 0x000fe400020e0e0b */
[----:B------:R-:W-:Y:S01]  /*1f20*/  IMAD.HI.U32 R14, P1, R17, R19, R14 ;  /* 0x00000013110e7227 */ /* 0x000fe2000782000e */
[----:B------:R-:W-:-:S03]  /*1f30*/  SEL R15, R13, R0, !P3 ;  /* 0x000000000d0f7207 */ /* 0x000fc60005800000 */
[----:B------:R-:W-:Y:S02]  /*1f40*/  HFMA2 R13, -RZ, RZ, 0, 0 ;  /* 0x00000000ff0d7431 */ /* 0x000fe400000001ff */
[CC--:B------:R-:W-:Y:S02]  /*1f50*/  IMAD R19, R17.reuse, R12.reuse, RZ ;  /* 0x0000000c11137224 */ /* 0x0c0fe400078e02ff */
[----:B------:R-:W-:-:S03]  /*1f60*/  IMAD.HI.U32 R0, R17, R12, RZ ;  /* 0x0000000c11007227 */ /* 0x000fc600078e00ff */
[----:B------:R-:W-:Y:S01]  /*1f70*/  IADD3 R14, P2, PT, R19, R14, RZ ;  /* 0x0000000e130e7210 */ /* 0x000fe20007f5e0ff */
[----:B------:R-:W-:Y:S01]  /*1f80*/  IMAD.X R0, R0, 0x1, R17, P0 ;  /* 0x0000000100007824 */ /* 0x000fe200000e0611 */
[----:B------:R-:W-:-:S03]  /*1f90*/  SEL R17, R16, R11, !P3 ;  /* 0x0000000b10117207 */ /* 0x000fc60005800000 */
[----:B------:R-:W-:Y:S01]  /*1fa0*/  IMAD.HI.U32 R12, R14, R15, RZ ;  /* 0x0000000f0e0c7227 */ /* 0x000fe200078e00ff */
[----:B------:R-:W-:-:S03]  /*1fb0*/  IADD3.X R0, PT, PT, RZ, RZ, R0, P2, P1 ;  /* 0x000000ffff007210 */ /* 0x000fc600017e2400 */
[----:B------:R-:W-:-:S04]  /*1fc0*/  IMAD.WIDE.U32 R12, R14, R17, R12 ;  /* 0x000000110e0c7225 */ /* 0x000fc800078e000c */
[C---:B------:R-:W-:Y:S02]  /*1fd0*/  IMAD R19, R0.reuse, R17, RZ ;  /* 0x0000001100137224 */ /* 0x040fe400078e02ff */
[----:B------:R-:W-:-:S04]  /*1fe0*/  IMAD.HI.U32 R12, P0, R0, R15, R12 ;  /* 0x0000000f000c7227 */ /* 0x000fc8000780000c */
[----:B------:R-:W-:Y:S01]  /*1ff0*/  IMAD.HI.U32 R0, R0, R17, RZ ;  /* 0x0000001100007227 */ /* 0x000fe200078e00ff */
[----:B------:R-:W-:-:S03]  /*2000*/  IADD3 R19, P1, PT, R19, R12, RZ ;  /* 0x0000000c13137210 */ /* 0x000fc60007f3e0ff */
[----:B------:R-:W-:Y:S02]  /*2010*/  IMAD.X R0, RZ, RZ, R0, P0 ;  /* 0x000000ffff007224 */ /* 0x000fe400000e0600 */
[----:B------:R-:W-:-:S04]  /*2020*/  IMAD.WIDE.U32 R12, R19, R6, RZ ;  /* 0x00000006130c7225 */ /* 0x000fc800078e00ff */
[----:B------:R-:W-:Y:S01]  /*2030*/  IMAD.X R21, RZ, RZ, R0, P1 ;  /* 0x000000ffff157224 */ /* 0x000fe200008e0600 */
[----:B------:R-:W-:Y:S01]  /*2040*/  IADD3 R23, P1, PT, -R12, R15, RZ ;  /* 0x0000000f0c177210 */ /* 0x000fe20007f3e1ff */
[----:B------:R-:W-:-:S03]  /*2050*/  IMAD R0, R19, R7, R13 ;  /* 0x0000000713007224 */ /* 0x000fc600078e020d */
[-C--:B------:R-:W-:Y:S01]  /*2060*/  ISETP.GE.U32.AND P0, PT, R23, R6.reuse, PT ;  /* 0x000000061700720c */ /* 0x080fe20003f06070 */
[----:B------:R-:W-:-:S04]  /*2070*/  IMAD R0, R21, R6, R0 ;  /* 0x0000000615007224 */ /* 0x000fc800078e0200 */
[----:B------:R-:W-:Y:S01]  /*2080*/  IMAD.X R17, R17, 0x1, ~R0, P1 ;  /* 0x0000000111117824 */ /* 0x000fe200008e0e00 */
[----:B------:R-:W-:Y:S02]  /*2090*/  IADD3 R13, P1, PT, R23, -R6, RZ ;  /* 0x80000006170d7210 */ /* 0x000fe40007f3e0ff */
[----:B------:R-:W-:Y:S02]  /*20a0*/  IADD3 R0, P2, PT, R19, 0x1, RZ ;  /* 0x0000000113007810 */ /* 0x000fe40007f5e0ff */
[CC--:B------:R-:W-:Y:S02]  /*20b0*/  ISETP.GE.U32.AND.EX P0, PT, R17.reuse, R7.reuse, PT, P0 ;  /* 0x000000071100720c */ /* 0x0c0fe40003f06100 */
[----:B------:R-:W-:Y:S01]  /*20c0*/  IADD3.X R15, PT, PT, R17, ~R7, RZ, P1, !PT ;  /* 0x80000007110f7210 */ /* 0x000fe20000ffe4ff */
[----:B------:R-:W-:Y:S01]  /*20d0*/  IMAD.X R12, RZ, RZ, R21, P2 ;  /* 0x000000ffff0c7224 */ /* 0x000fe200010e0615 */
[----:B------:R-:W-:Y:S02]  /*20e0*/  SEL R13, R13, R23, P0 ;  /* 0x000000170d0d7207 */ /* 0x000fe40000000000 */
[----:B------:R-:W-:-:S02]  /*20f0*/  SEL R19, R0, R19, P0 ;  /* 0x0000001300137207 */ /* 0x000fc40000000000 */
[----:B------:R-:W-:Y:S02]  /*2100*/  SEL R15, R15, R17, P0 ;  /* 0x000000110f0f7207 */ /* 0x000fe40000000000 */
[----:B------:R-:W-:Y:S02]  /*2110*/  ISETP.GE.U32.AND P1, PT, R13, R6, PT ;  /* 0x000000060d00720c */ /* 0x000fe40003f26070 */
[----:B------:R-:W-:Y:S02]  /*2120*/  SEL R21, R12, R21, P0 ;  /* 0x000000150c157207 */ /* 0x000fe40000000000 */
[----:B------:R-:W-:Y:S02]  /*2130*/  IADD3 R0, P2, PT, R19, 0x1, RZ ;  /* 0x0000000113007810 */ /* 0x000fe40007f5e0ff */
[----:B------:R-:W-:Y:S02]  /*2140*/  ISETP.GE.U32.AND.EX P0, PT, R15, R7, PT, P1 ;  /* 0x000000070f00720c */ /* 0x000fe40003f06110 */
[----:B------:R-:W-:Y:S01]  /*2150*/  LOP3.LUT R12, R9, R11, RZ, 0x3c, !PT ;  /* 0x0000000b090c7212 */ /* 0x000fe200078e3cff */
[----:B------:R-:W-:Y:S01]  /*2160*/  IMAD.X R6, RZ, RZ, R21, P2 ;  /* 0x000000ffff067224 */ /* 0x000fe200010e0615 */
[----:B------:R-:W-:-:S02]  /*2170*/  SEL R0, R0, R19, P0 ;  /* 0x0000001300007207 */ /* 0x000fc40000000000 */
[----:B------:R-:W-:Y:S02]  /*2180*/  ISETP.GE.AND P1, PT, R12, RZ, PT ;  /* 0x000000ff0c00720c */ /* 0x000fe40003f26270 */
[----:B------:R-:W-:Y:S02]  /*2190*/  SEL R11, R6, R21, P0 ;  /* 0x00000015060b7207 */ /* 0x000fe40000000000 */
[-C--:B------:R-:W-:Y:S02]  /*21a0*/  IADD3 R7, P2, PT, RZ, -R0.reuse, RZ ;  /* 0x80000000ff077210 */ /* 0x080fe40007f5e0ff */
[----:B------:R-:W-:Y:S02]  /*21b0*/  ISETP.NE.U32.AND P0, PT, R10, RZ, PT ;  /* 0x000000ff0a00720c */ /* 0x000fe40003f05070 */
[----:B------:R-:W-:Y:S01]  /*21c0*/  SEL R10, R7, R0, !P1 ;  /* 0x00000000070a7207 */ /* 0x000fe20004800000 */
[----:B------:R-:W-:Y:S01]  /*21d0*/  IMAD.X R6, RZ, RZ, ~R11, P2 ;  /* 0x000000ffff067224 */ /* 0x000fe200010e0e0b */
[----:B------:R-:W-:Y:S01]  /*21e0*/  ISETP.NE.AND.EX P0, PT, R9, RZ, PT, P0 ;  /* 0x000000ff0900720c */ /* 0x000fe20003f05300 */
[----:B------:R-:W-:-:S03]  /*21f0*/  IMAD.MOV.U32 R7, RZ, RZ, 0x0 ;  /* 0x00000000ff077424 */ /* 0x000fc600078e00ff */
[----:B------:R-:W-:Y:S02]  /*2200*/  SEL R11, R6, R11, !P1 ;  /* 0x0000000b060b7207 */ /* 0x000fe40004800000 */
[----:B------:R-:W-:Y:S02]  /*2210*/  MOV R6, R2 ;  /* 0x0000000200067202 */ /* 0x000fe40000000f00 */
[----:B------:R-:W-:Y:S02]  /*2220*/  SEL R10, R10, 0xffffffff, P0 ;  /* 0xffffffff0a0a7807 */ /* 0x000fe40000000000 */
[----:B------:R-:W-:Y:S01]  /*2230*/  SEL R11, R11, 0xffffffff, P0 ;  /* 0xffffffff0b0b7807 */ /* 0x000fe20000000000 */
[----:B------:R-:W-:Y:S06]  /*2240*/  RET.REL.NODEC R6 `(_Z16MixConv2DForwardlllPKlS0_S0_S0_S0_llllPKfS2_Pf) ;  /* 0xffffffdc066c7950 */ /* 0x000fec0003c3ffff */
        .weak           $__internal_1_$__cuda_sm20_rem_s64
        .type           $__internal_1_$__cuda_sm20_rem_s64,@function
        .size           $__internal_1_$__cuda_sm20_rem_s64,(.L_x_37 - $__internal_1_$__cuda_sm20_rem_s64)
$__internal_1_$__cuda_sm20_rem_s64:
[----:B------:R-:W-:Y:S02]  /*2250*/  IADD3 R6, P1, PT, RZ, -R9, RZ ;  /* 0x80000009ff067210 */ /* 0x000fe40007f3e0ff */
[----:B------:R-:W-:-:S03]  /*2260*/  ISETP.GE.AND P0, PT, R2, RZ, PT ;  /* 0x000000ff0200720c */ /* 0x000fc60003f06270 */
[----:B------:R-:W-:Y:S01]  /*2270*/  IMAD.X R7, RZ, RZ, ~R2, P1 ;  /* 0x000000ffff077224 */ /* 0x000fe200008e0e02 */
[----:B------:R-:W-:-:S04]  /*2280*/  SEL R6, R6, R9, !P0 ;  /* 0x0000000906067207 */ /* 0x000fc80004000000 */
[----:B------:R-:W-:-:S04]  /*2290*/  SEL R7, R7, R2, !P0 ;  /* 0x0000000207077207 */ /* 0x000fc80004000000 */
        /* <DEDUP_REMOVED lines=8> */
[----:B------:R-:W-:-:S03]  /*2320*/  IMAD.HI.U32 R12, R10, R19, RZ ;  /* 0x000000130a0c7227 */ /* 0x000fc600078e00ff */
[----:B------:R-:W-:Y:S01]  /*2330*/  IADD3.X R21, PT, PT, RZ, ~R13, RZ, P0, !PT ;  /* 0x8000000dff157210 */ /* 0x000fe200007fe4ff */
[----:B------:R-:W-:-:S04]  /*2340*/  IMAD.MOV.U32 R13, RZ, RZ, R10 ;  /* 0x000000ffff0d7224 */ /* 0x000fc800078e000a */
[----:B------:R-:W-:-:S04]  /*2350*/  IMAD.WIDE.U32 R12, P0, R10, R21, R12 ;  /* 0x000000150a0c7225 */ /* 0x000fc8000780000c */
[C---:B------:R-:W-:Y:S02]  /*2360*/  IMAD R23, R11.reuse, R21, RZ ;  /* 0x000000150b177224 */ /* 0x040fe400078e02ff */
[----:B------:R-:W-:-:S04]  /*2370*/  IMAD.HI.U32 R12, P1, R11, R19, R12 ;  /* 0x000000130b0c7227 */ /* 0x000fc8000782000c */
[----:B------:R-:W-:Y:S01]  /*2380*/  IMAD.HI.U32 R17, R11, R21, RZ ;  /* 0x000000150b117227 */ /* 0x000fe200078e00ff */
[----:B------:R-:W-:-:S03]  /*2390*/  IADD3 R13, P2, PT, R23, R12, RZ ;  /* 0x0000000c170d7210 */ /* 0x000fc60007f5e0ff */
[----:B------:R-:W-:Y:S02]  /*23a0*/  IMAD.X R17, R17, 0x1, R11, P0 ;  /* 0x0000000111117824 */ /* 0x000fe400000e060b */
[----:B------:R-:W-:-:S03]  /*23b0*/  IMAD.WIDE.U32 R10, R13, R6, RZ ;  /* 0x000000060d0a7225 */ /* 0x000fc600078e00ff */
[----:B------:R-:W-:Y:S01]  /*23c0*/  IADD3.X R17, PT, PT, RZ, RZ, R17, P2, P1 ;  /* 0x000000ffff117210 */ /* 0x000fe200017e2411 */
[----:B------:R-:W-:Y:S01]  /*23d0*/  IMAD R11, R13, R7, R11 ;  /* 0x000000070d0b7224 */ /* 0x000fe200078e020b */
[----:B------:R-:W-:Y:S02]  /*23e0*/  IADD3 R19, P0, PT, RZ, -R10, RZ ;  /* 0x8000000aff137210 */ /* 0x000fe40007f1e0ff */
[----:B------:R-:W-:Y:S01]  /*23f0*/  ISETP.GE.AND P1, PT, R15, RZ, PT ;  /* 0x000000ff0f00720c */ /* 0x000fe20003f26270 */
[----:B------:R-:W-:Y:S02]  /*2400*/  IMAD R11, R17, R6, R11 ;  /* 0x00000006110b7224 */ /* 0x000fe400078e020b */
[----:B------:R-:W-:-:S04]  /*2410*/  IMAD.HI.U32 R12, R13, R19, RZ ;  /* 0x000000130d0c7227 */ /* 0x000fc800078e00ff */
[----:B------:R-:W-:Y:S01]  /*2420*/  IMAD.X R10, RZ, RZ, ~R11, P0 ;  /* 0x000000ffff0a7224 */ /* 0x000fe200000e0e0b */
[----:B------:R-:W-:-:S03]  /*2430*/  IADD3 R11, P4, PT, RZ, -R16, RZ ;  /* 0x80000010ff0b7210 */ /* 0x000fc60007f9e0ff */
[----:B------:R-:W-:-:S04]  /*2440*/  IMAD.WIDE.U32 R12, P0, R13, R10, R12 ;  /* 0x0000000a0d0c7225 */ /* 0x000fc8000780000c */
[----:B------:R-:W-:Y:S01]  /*2450*/  IMAD.HI.U32 R12, P2, R17, R19, R12 ;  /* 0x00000013110c7227 */ /* 0x000fe2000784000c */
[----:B------:R-:W-:Y:S02]  /*2460*/  SEL R13, R11, R16, !P1 ;  /* 0x000000100b0d7207 */ /* 0x000fe40004800000 */
[-C--:B------:R-:W-:Y:S01]  /*2470*/  IADD3.X R16, PT, PT, RZ, ~R15.reuse, RZ, P4, !PT ;  /* 0x8000000fff107210 */ /* 0x080fe200027fe4ff */
[CC--:B------:R-:W-:Y:S02]  /*2480*/  IMAD R19, R17.reuse, R10.reuse, RZ ;  /* 0x0000000a11137224 */ /* 0x0c0fe400078e02ff */
[----:B------:R-:W-:Y:S01]  /*2490*/  IMAD.HI.U32 R10, R17, R10, RZ ;  /* 0x0000000a110a7227 */ /* 0x000fe200078e00ff */
[----:B------:R-:W-:Y:S02]  /*24a0*/  SEL R15, R16, R15, !P1 ;  /* 0x0000000f100f7207 */ /* 0x000fe40004800000 */
[----:B------:R-:W-:Y:S01]  /*24b0*/  IADD3 R12, P3, PT, R19, R12, RZ ;  /* 0x0000000c130c7210 */ /* 0x000fe20007f7e0ff */
[----:B------:R-:W-:-:S02]  /*24c0*/  IMAD.X R17, R10, 0x1, R17, P0 ;  /* 0x000000010a117824 */ /* 0x000fc400000e0611 */
[----:B------:R-:W-:Y:S02]  /*24d0*/  IMAD.MOV.U32 R11, RZ, RZ, RZ ;  /* 0x000000ffff0b7224 */ /* 0x000fe400078e00ff */
        /* <DEDUP_REMOVED lines=8> */
[----:B------:R-:W-:-:S03]  /*2560*/  IMAD.WIDE.U32 R10, R17, R6, RZ ;  /* 0x00000006110a7225 */ /* 0x000fc600078e00ff */
[----:B------:R-:W-:Y:S01]  /*2570*/  IADD3.X R19, PT, PT, RZ, R12, RZ, P2, !PT ;  /* 0x0000000cff137210 */ /* 0x000fe200017fe4ff */
[----:B------:R-:W-:Y:S01]  /*2580*/  IMAD R17, R17, R7, R11 ;  /* 0x0000000711117224 */ /* 0x000fe200078e020b */
[----:B------:R-:W-:-:S03]  /*2590*/  IADD3 R21, P2, PT, -R10, R13, RZ ;  /* 0x0000000d0a157210 */ /* 0x000fc60007f5e1ff */
[-C--:B------:R-:W-:Y:S01]  /*25a0*/  IMAD R10, R19, R6.reuse, R17 ;  /* 0x00000006130a7224 */ /* 0x080fe200078e0211 */
[----:B------:R-:W-:-:S03]  /*25b0*/  ISETP.GE.U32.AND P0, PT, R21, R6, PT ;  /* 0x000000061500720c */ /* 0x000fc60003f06070 */
[----:B------:R-:W-:Y:S01]  /*25c0*/  IMAD.X R15, R15, 0x1, ~R10, P2 ;  /* 0x000000010f0f7824 */ /* 0x000fe200010e0e0a */
[----:B------:R-:W-:-:S04]  /*25d0*/  IADD3 R11, P2, PT, R21, -R6, RZ ;  /* 0x80000006150b7210 */ /* 0x000fc80007f5e0ff */
[C---:B------:R-:W-:Y:S01]  /*25e0*/  ISETP.GE.U32.AND.EX P0, PT, R15.reuse, R7, PT, P0 ;  /* 0x000000070f00720c */ /* 0x040fe20003f06100 */
[----:B------:R-:W-:-:S03]  /*25f0*/  IMAD.X R13, R15, 0x1, ~R7, P2 ;  /* 0x000000010f0d7824 */ /* 0x000fc600010e0e07 */
[----:B------:R-:W-:Y:S02]  /*2600*/  SEL R11, R11, R21, P0 ;  /* 0x000000150b0b7207 */ /* 0x000fe40000000000 */
[----:B------:R-:W-:Y:S02]  /*2610*/  SEL R13, R13, R15, P0 ;  /* 0x0000000f0d0d7207 */ /* 0x000fe40000000000 */
[C---:B------:R-:W-:Y:S01]  /*2620*/  ISETP.GE.U32.AND P0, PT, R11.reuse, R6, PT ;  /* 0x000000060b00720c */ /* 0x040fe20003f06070 */
[----:B------:R-:W-:Y:S02]  /*2630*/  IMAD.IADD R12, R11, 0x1, -R6 ;  /* 0x000000010b0c7824 */ /* 0x000fe400078e0a06 */
[----:B------:R-:W-:Y:S01]  /*2640*/  IMAD.MOV.U32 R6, RZ, RZ, R0 ;  /* 0x000000ffff067224 */ /* 0x000fe200078e0000 */
[----:B------:R-:W-:-:S04]  /*2650*/  ISETP.GE.U32.AND.EX P0, PT, R13, R7, PT, P0 ;  /* 0x000000070d00720c */ /* 0x000fc80003f06100 */
[----:B------:R-:W-:Y:S02]  /*2660*/  SEL R12, R12, R11, P0 ;  /* 0x0000000b0c0c7207 */ /* 0x000fe40000000000 */
[----:B------:R-:W-:Y:S02]  /*2670*/  ISETP.NE.U32.AND P0, PT, R9, RZ, PT ;  /* 0x000000ff0900720c */ /* 0x000fe40003f05070 */
[-C--:B------:R-:W-:Y:S02]  /*2680*/  IADD3 R7, PT, PT, RZ, -R12.reuse, RZ ;  /* 0x8000000cff077210 */ /* 0x080fe40007ffe0ff */
[----:B------:R-:W-:Y:S02]  /*2690*/  ISETP.NE.AND.EX P0, PT, R2, RZ, PT, P0 ;  /* 0x000000ff0200720c */ /* 0x000fe40003f05300 */
[----:B------:R-:W-:Y:S01]  /*26a0*/  SEL R12, R7, R12, !P1 ;  /* 0x0000000c070c7207 */ /* 0x000fe20004800000 */
[----:B------:R-:W-:-:S03]  /*26b0*/  IMAD.MOV.U32 R7, RZ, RZ, 0x0 ;  /* 0x00000000ff077424 */ /* 0x000fc600078e00ff */
[----:B------:R-:W-:Y:S01]  /*26c0*/  SEL R12, R12, 0xffffffff, P0 ;  /* 0xffffffff0c0c7807 */ /* 0x000fe20000000000 */
[----:B------:R-:W-:Y:S06]  /*26d0*/  RET.REL.NODEC R6 `(_Z16MixConv2DForwardlllPKlS0_S0_S0_S0_llllPKfS2_Pf) ;  /* 0xffffffd806487950 */ /* 0x000fec0003c3ffff */
.L_x_35:
[----:B------:R-:W-:-:S00]  /*26e0*/  BRA `(.L_x_35) ;  /* 0xfffffffc00fc7947 */ /* 0x000fc0000383ffff */
[----:B------:R-:W-:-:S00]  /*26f0*/  NOP ;  /* 0x0000000000007918 */ /* 0x000fc00000000000 */
        /* <DEDUP_REMOVED lines=8> */
.L_x_37:


//--------------------- .nv.shared.reserved.0     --------------------------
	.section	.nv.shared.reserved.0,"aw",@nobits
	.weak		__nv_reservedSMEM_offset_0_alias
	.size		__nv_reservedSMEM_offset_0_alias, 0, 64
	.other		__nv_reservedSMEM_offset_0_alias,@"STO_CUDA_RESERVED_SHARED STV_DEFAULT"
__nv_reservedSMEM_offset_0_alias:
	.zero		0
	.zero		64


//--------------------- .nv.constant0._Z16MixConv2DForwardlllPKlS0_S0_S0_S0_llllPKfS2_Pf --------------------------
	.section	.nv.constant0._Z16MixConv2DForwardlllPKlS0_S0_S0_S0_llllPKfS2_Pf,"a",@progbits
	.sectionflags	@""
	.align	4
.nv.constant0._Z16MixConv2DForwardlllPKlS0_S0_S0_S0_llllPKfS2_Pf:
	.zero		1016


//--------------------- SYMBOLS --------------------------

	.type		.nv.reservedSmem.offset0,@object
	.size		.nv.reservedSmem.offset0,0x4
